//
// Generated by NVIDIA NVVM Compiler
//
// Compiler Build ID: CL-36424714
// Cuda compilation tools, release 13.0, V13.0.88
// Based on NVVM 20.0.0
//

.version 9.0
.target sm_100
.address_size 64

	// .globl	_Z29attention_fwd_bf16_tensorcoreILi64EEvPK13__nv_bfloat16S2_S2_PS0_iiiiif
.extern .shared .align 16 .b8 smem[];

.visible .entry _Z29attention_fwd_bf16_tensorcoreILi64EEvPK13__nv_bfloat16S2_S2_PS0_iiiiif(
	.param .u64 .ptr .align 1 _Z29attention_fwd_bf16_tensorcoreILi64EEvPK13__nv_bfloat16S2_S2_PS0_iiiiif_param_0,
	.param .u64 .ptr .align 1 _Z29attention_fwd_bf16_tensorcoreILi64EEvPK13__nv_bfloat16S2_S2_PS0_iiiiif_param_1,
	.param .u64 .ptr .align 1 _Z29attention_fwd_bf16_tensorcoreILi64EEvPK13__nv_bfloat16S2_S2_PS0_iiiiif_param_2,
	.param .u64 .ptr .align 1 _Z29attention_fwd_bf16_tensorcoreILi64EEvPK13__nv_bfloat16S2_S2_PS0_iiiiif_param_3,
	.param .u32 _Z29attention_fwd_bf16_tensorcoreILi64EEvPK13__nv_bfloat16S2_S2_PS0_iiiiif_param_4,
	.param .u32 _Z29attention_fwd_bf16_tensorcoreILi64EEvPK13__nv_bfloat16S2_S2_PS0_iiiiif_param_5,
	.param .u32 _Z29attention_fwd_bf16_tensorcoreILi64EEvPK13__nv_bfloat16S2_S2_PS0_iiiiif_param_6,
	.param .u32 _Z29attention_fwd_bf16_tensorcoreILi64EEvPK13__nv_bfloat16S2_S2_PS0_iiiiif_param_7,
	.param .u32 _Z29attention_fwd_bf16_tensorcoreILi64EEvPK13__nv_bfloat16S2_S2_PS0_iiiiif_param_8,
	.param .f32 _Z29attention_fwd_bf16_tensorcoreILi64EEvPK13__nv_bfloat16S2_S2_PS0_iiiiif_param_9
)
{
	.reg .pred 	%p<72>;
	.reg .b16 	%rs<154>;
	.reg .b32 	%r<252>;
	.reg .b32 	%f<470>;
	.reg .b64 	%rd<82>;

	ld.param.u64 	%rd13, [_Z29attention_fwd_bf16_tensorcoreILi64EEvPK13__nv_bfloat16S2_S2_PS0_iiiiif_param_0];
	ld.param.u64 	%rd14, [_Z29attention_fwd_bf16_tensorcoreILi64EEvPK13__nv_bfloat16S2_S2_PS0_iiiiif_param_1];
	ld.param.u64 	%rd15, [_Z29attention_fwd_bf16_tensorcoreILi64EEvPK13__nv_bfloat16S2_S2_PS0_iiiiif_param_2];
	ld.param.u64 	%rd16, [_Z29attention_fwd_bf16_tensorcoreILi64EEvPK13__nv_bfloat16S2_S2_PS0_iiiiif_param_3];
	ld.param.u32 	%r77, [_Z29attention_fwd_bf16_tensorcoreILi64EEvPK13__nv_bfloat16S2_S2_PS0_iiiiif_param_6];
	ld.param.u32 	%r78, [_Z29attention_fwd_bf16_tensorcoreILi64EEvPK13__nv_bfloat16S2_S2_PS0_iiiiif_param_7];
	ld.param.u32 	%r79, [_Z29attention_fwd_bf16_tensorcoreILi64EEvPK13__nv_bfloat16S2_S2_PS0_iiiiif_param_8];
	ld.param.f32 	%f60, [_Z29attention_fwd_bf16_tensorcoreILi64EEvPK13__nv_bfloat16S2_S2_PS0_iiiiif_param_9];
	cvta.to.global.u64 	%rd1, %rd14;
	cvta.to.global.u64 	%rd2, %rd13;
	cvta.to.global.u64 	%rd3, %rd15;
	cvta.to.global.u64 	%rd4, %rd16;
	mov.u32 	%r1, %ctaid.x;
	setp.ge.s32 	%p1, %r1, %r77;
	@%p1 bra 	$L__BB0_8;
	mov.u32 	%r80, %ctaid.y;
	mov.u32 	%r251, %tid.x;
	mul.lo.s32 	%r81, %r79, %r78;
	mul.lo.s32 	%r3, %r81, %r80;
	mad.lo.s32 	%r82, %r80, %r77, %r1;
	mul.lo.s32 	%r4, %r82, %r79;
	setp.lt.s32 	%p2, %r78, 1;
	mov.f32 	%f440, 0f00000000;
	@%p2 bra 	$L__BB0_5;
	and.b32  	%r5, %r79, 3;
	mov.u32 	%r6, %ntid.x;
	and.b32  	%r7, %r251, 31;
	shr.u32 	%r84, %r251, 3;
	mov.u32 	%r85, smem;
	add.s32 	%r86, %r85, 256;
	add.s32 	%r8, %r86, %r84;
	add.s32 	%r87, %r6, 31;
	shr.u32 	%r9, %r87, 5;
	shl.b32 	%r88, %r251, 2;
	and.b32  	%r89, %r88, 124;
	add.s32 	%r10, %r86, %r89;
	add.s32 	%r11, %r79, -1;
	and.b32  	%r12, %r79, 15;
	and.b32  	%r13, %r79, 7;
	shr.u32 	%r90, %r11, 2;
	add.s32 	%r91, %r90, 1;
	mul.f32 	%f1, %f60, 0f00000000;
	and.b32  	%r14, %r79, 2147483632;
	and.b32  	%r15, %r91, 3;
	and.b32  	%r16, %r91, 2147483644;
	neg.s32 	%r17, %r14;
	add.s64 	%rd5, %rd2, 16;
	add.s64 	%rd6, %rd1, 16;
	mov.f32 	%f441, 0fFF800000;
	mov.f32 	%f440, 0f00000000;
	mov.b32 	%r228, 0;
	mov.u32 	%r229, %r228;
$L__BB0_3:
	add.s32 	%r21, %r229, 64;
	min.s32 	%r22, %r78, %r21;
	and.b32  	%r23, %r22, 7;
	and.b32  	%r24, %r22, 15;
	sub.s32 	%r25, %r22, %r229;
	setp.ge.s32 	%p3, %r251, %r25;
	@%p3 bra 	$L__BB0_37;
	setp.ne.s32 	%p4, %r5, 0;
	@%p4 bra 	$L__BB0_21;
	bra.uni 	$L__BB0_9;
$L__BB0_5:
	setp.ge.s32 	%p70, %r251, %r79;
	@%p70 bra 	$L__BB0_8;
	mov.u32 	%r18, %ntid.x;
$L__BB0_7:
	add.s32 	%r227, %r251, %r4;
	mul.wide.s32 	%rd80, %r227, 2;
	add.s64 	%rd81, %rd4, %rd80;
	ld.global.u16 	%rs152, [%rd81];
	// begin inline asm
	{ cvt.f32.bf16 %f437, %rs152;}

	// end inline asm
	div.rn.f32 	%f438, %f437, %f440;
	// begin inline asm
	{  cvt.rn.bf16.f32 %rs153, %f438;}

	// end inline asm
	st.global.u16 	[%rd81], %rs153;
	add.s32 	%r251, %r251, %r18;
	setp.lt.s32 	%p71, %r251, %r79;
	@%p71 bra 	$L__BB0_7;
$L__BB0_8:
	ret;
$L__BB0_9:
	setp.gt.s32 	%p16, %r79, 0;
	mov.u32 	%r235, %r251;
	@%p16 bra 	$L__BB0_10;
	bra.uni 	$L__BB0_20;
$L__BB0_10:
	mov.u32 	%r230, %r251;
$L__BB0_11:
	setp.lt.u32 	%p18, %r11, 12;
	add.s32 	%r112, %r230, %r229;
	mad.lo.s32 	%r27, %r112, %r79, %r3;
	mov.f32 	%f443, 0f00000000;
	mov.b32 	%r233, 0;
	@%p18 bra 	$L__BB0_14;
	mov.f32 	%f443, 0f00000000;
	mov.b32 	%r233, 0;
	mov.u32 	%r232, %r233;
$L__BB0_13:
	.pragma "nounroll";
	add.s32 	%r114, %r233, %r4;
	mul.wide.s32 	%rd31, %r114, 2;
	add.s64 	%rd32, %rd2, %rd31;
	ld.global.nc.v2.f32 	{%f191, %f192}, [%rd32];
	add.s32 	%r115, %r233, %r27;
	mul.wide.s32 	%rd33, %r115, 2;
	add.s64 	%rd34, %rd1, %rd33;
	ld.global.nc.v2.f32 	{%f193, %f194}, [%rd34];
	mov.b32 	%r116, %f191;
	mov.b32 	{%rs63, %rs65}, %r116;
	// begin inline asm
	{ cvt.f32.bf16 %f159, %rs63;}

	// end inline asm
	mov.b32 	%r117, %f193;
	mov.b32 	{%rs64, %rs66}, %r117;
	// begin inline asm
	{ cvt.f32.bf16 %f160, %rs64;}

	// end inline asm
	fma.rn.f32 	%f195, %f159, %f160, %f443;
	// begin inline asm
	{ cvt.f32.bf16 %f161, %rs65;}

	// end inline asm
	// begin inline asm
	{ cvt.f32.bf16 %f162, %rs66;}

	// end inline asm
	fma.rn.f32 	%f196, %f161, %f162, %f195;
	mov.b32 	%r118, %f192;
	mov.b32 	{%rs67, %rs69}, %r118;
	// begin inline asm
	{ cvt.f32.bf16 %f163, %rs67;}

	// end inline asm
	mov.b32 	%r119, %f194;
	mov.b32 	{%rs68, %rs70}, %r119;
	// begin inline asm
	{ cvt.f32.bf16 %f164, %rs68;}

	// end inline asm
	fma.rn.f32 	%f197, %f163, %f164, %f196;
	// begin inline asm
	{ cvt.f32.bf16 %f165, %rs69;}

	// end inline asm
	// begin inline asm
	{ cvt.f32.bf16 %f166, %rs70;}

	// end inline asm
	fma.rn.f32 	%f198, %f165, %f166, %f197;
	ld.global.nc.v2.f32 	{%f199, %f200}, [%rd32+8];
	ld.global.nc.v2.f32 	{%f201, %f202}, [%rd34+8];
	mov.b32 	%r120, %f199;
	mov.b32 	{%rs71, %rs73}, %r120;
	// begin inline asm
	{ cvt.f32.bf16 %f167, %rs71;}

	// end inline asm
	mov.b32 	%r121, %f201;
	mov.b32 	{%rs72, %rs74}, %r121;
	// begin inline asm
	{ cvt.f32.bf16 %f168, %rs72;}

	// end inline asm
	fma.rn.f32 	%f203, %f167, %f168, %f198;
	// begin inline asm
	{ cvt.f32.bf16 %f169, %rs73;}

	// end inline asm
	// begin inline asm
	{ cvt.f32.bf16 %f170, %rs74;}

	// end inline asm
	fma.rn.f32 	%f204, %f169, %f170, %f203;
	mov.b32 	%r122, %f200;
	mov.b32 	{%rs75, %rs77}, %r122;
	// begin inline asm
	{ cvt.f32.bf16 %f171, %rs75;}

	// end inline asm
	mov.b32 	%r123, %f202;
	mov.b32 	{%rs76, %rs78}, %r123;
	// begin inline asm
	{ cvt.f32.bf16 %f172, %rs76;}

	// end inline asm
	fma.rn.f32 	%f205, %f171, %f172, %f204;
	// begin inline asm
	{ cvt.f32.bf16 %f173, %rs77;}

	// end inline asm
	// begin inline asm
	{ cvt.f32.bf16 %f174, %rs78;}

	// end inline asm
	fma.rn.f32 	%f206, %f173, %f174, %f205;
	ld.global.nc.v2.f32 	{%f207, %f208}, [%rd32+16];
	ld.global.nc.v2.f32 	{%f209, %f210}, [%rd34+16];
	mov.b32 	%r124, %f207;
	mov.b32 	{%rs79, %rs81}, %r124;
	// begin inline asm
	{ cvt.f32.bf16 %f175, %rs79;}

	// end inline asm
	mov.b32 	%r125, %f209;
	mov.b32 	{%rs80, %rs82}, %r125;
	// begin inline asm
	{ cvt.f32.bf16 %f176, %rs80;}

	// end inline asm
	fma.rn.f32 	%f211, %f175, %f176, %f206;
	// begin inline asm
	{ cvt.f32.bf16 %f177, %rs81;}

	// end inline asm
	// begin inline asm
	{ cvt.f32.bf16 %f178, %rs82;}

	// end inline asm
	fma.rn.f32 	%f212, %f177, %f178, %f211;
	mov.b32 	%r126, %f208;
	mov.b32 	{%rs83, %rs85}, %r126;
	// begin inline asm
	{ cvt.f32.bf16 %f179, %rs83;}

	// end inline asm
	mov.b32 	%r127, %f210;
	mov.b32 	{%rs84, %rs86}, %r127;
	// begin inline asm
	{ cvt.f32.bf16 %f180, %rs84;}

	// end inline asm
	fma.rn.f32 	%f213, %f179, %f180, %f212;
	// begin inline asm
	{ cvt.f32.bf16 %f181, %rs85;}

	// end inline asm
	// begin inline asm
	{ cvt.f32.bf16 %f182, %rs86;}

	// end inline asm
	fma.rn.f32 	%f214, %f181, %f182, %f213;
	ld.global.nc.v2.f32 	{%f215, %f216}, [%rd32+24];
	ld.global.nc.v2.f32 	{%f217, %f218}, [%rd34+24];
	mov.b32 	%r128, %f215;
	mov.b32 	{%rs87, %rs89}, %r128;
	// begin inline asm
	{ cvt.f32.bf16 %f183, %rs87;}

	// end inline asm
	mov.b32 	%r129, %f217;
	mov.b32 	{%rs88, %rs90}, %r129;
	// begin inline asm
	{ cvt.f32.bf16 %f184, %rs88;}

	// end inline asm
	fma.rn.f32 	%f219, %f183, %f184, %f214;
	// begin inline asm
	{ cvt.f32.bf16 %f185, %rs89;}

	// end inline asm
	// begin inline asm
	{ cvt.f32.bf16 %f186, %rs90;}

	// end inline asm
	fma.rn.f32 	%f220, %f185, %f186, %f219;
	mov.b32 	%r130, %f216;
	mov.b32 	{%rs91, %rs93}, %r130;
	// begin inline asm
	{ cvt.f32.bf16 %f187, %rs91;}

	// end inline asm
	mov.b32 	%r131, %f218;
	mov.b32 	{%rs92, %rs94}, %r131;
	// begin inline asm
	{ cvt.f32.bf16 %f188, %rs92;}

	// end inline asm
	fma.rn.f32 	%f221, %f187, %f188, %f220;
	// begin inline asm
	{ cvt.f32.bf16 %f189, %rs93;}

	// end inline asm
	// begin inline asm
	{ cvt.f32.bf16 %f190, %rs94;}

	// end inline asm
	fma.rn.f32 	%f443, %f189, %f190, %f221;
	add.s32 	%r233, %r233, 16;
	add.s32 	%r232, %r232, 4;
	setp.ne.s32 	%p19, %r232, %r16;
	@%p19 bra 	$L__BB0_13;
$L__BB0_14:
	setp.eq.s32 	%p20, %r15, 0;
	@%p20 bra 	$L__BB0_19;
	and.b32  	%r132, %r11, 12;
	setp.eq.s32 	%p21, %r132, 0;
	@%p21 bra 	$L__BB0_17;
	add.s32 	%r133, %r233, %r4;
	mul.wide.s32 	%rd35, %r133, 2;
	add.s64 	%rd36, %rd2, %rd35;
	ld.global.nc.v2.f32 	{%f239, %f240}, [%rd36];
	add.s32 	%r134, %r233, %r27;
	mul.wide.s32 	%rd37, %r134, 2;
	add.s64 	%rd38, %rd1, %rd37;
	ld.global.nc.v2.f32 	{%f241, %f242}, [%rd38];
	mov.b32 	%r135, %f239;
	mov.b32 	{%rs95, %rs97}, %r135;
	// begin inline asm
	{ cvt.f32.bf16 %f223, %rs95;}

	// end inline asm
	mov.b32 	%r136, %f241;
	mov.b32 	{%rs96, %rs98}, %r136;
	// begin inline asm
	{ cvt.f32.bf16 %f224, %rs96;}

	// end inline asm
	fma.rn.f32 	%f243, %f223, %f224, %f443;
	// begin inline asm
	{ cvt.f32.bf16 %f225, %rs97;}

	// end inline asm
	// begin inline asm
	{ cvt.f32.bf16 %f226, %rs98;}

	// end inline asm
	fma.rn.f32 	%f244, %f225, %f226, %f243;
	mov.b32 	%r137, %f240;
	mov.b32 	{%rs99, %rs101}, %r137;
	// begin inline asm
	{ cvt.f32.bf16 %f227, %rs99;}

	// end inline asm
	mov.b32 	%r138, %f242;
	mov.b32 	{%rs100, %rs102}, %r138;
	// begin inline asm
	{ cvt.f32.bf16 %f228, %rs100;}

	// end inline asm
	fma.rn.f32 	%f245, %f227, %f228, %f244;
	// begin inline asm
	{ cvt.f32.bf16 %f229, %rs101;}

	// end inline asm
	// begin inline asm
	{ cvt.f32.bf16 %f230, %rs102;}

	// end inline asm
	fma.rn.f32 	%f246, %f229, %f230, %f245;
	ld.global.nc.v2.f32 	{%f247, %f248}, [%rd36+8];
	ld.global.nc.v2.f32 	{%f249, %f250}, [%rd38+8];
	mov.b32 	%r139, %f247;
	mov.b32 	{%rs103, %rs105}, %r139;
	// begin inline asm
	{ cvt.f32.bf16 %f231, %rs103;}

	// end inline asm
	mov.b32 	%r140, %f249;
	mov.b32 	{%rs104, %rs106}, %r140;
	// begin inline asm
	{ cvt.f32.bf16 %f232, %rs104;}

	// end inline asm
	fma.rn.f32 	%f251, %f231, %f232, %f246;
	// begin inline asm
	{ cvt.f32.bf16 %f233, %rs105;}

	// end inline asm
	// begin inline asm
	{ cvt.f32.bf16 %f234, %rs106;}

	// end inline asm
	fma.rn.f32 	%f252, %f233, %f234, %f251;
	mov.b32 	%r141, %f248;
	mov.b32 	{%rs107, %rs109}, %r141;
	// begin inline asm
	{ cvt.f32.bf16 %f235, %rs107;}

	// end inline asm
	mov.b32 	%r142, %f250;
	mov.b32 	{%rs108, %rs110}, %r142;
	// begin inline asm
	{ cvt.f32.bf16 %f236, %rs108;}

	// end inline asm
	fma.rn.f32 	%f253, %f235, %f236, %f252;
	// begin inline asm
	{ cvt.f32.bf16 %f237, %rs109;}

	// end inline asm
	// begin inline asm
	{ cvt.f32.bf16 %f238, %rs110;}

	// end inline asm
	fma.rn.f32 	%f443, %f237, %f238, %f253;
	add.s32 	%r233, %r233, 8;
$L__BB0_17:
	and.b32  	%r143, %r11, 4;
	setp.ne.s32 	%p22, %r143, 0;
	@%p22 bra 	$L__BB0_19;
	add.s32 	%r144, %r233, %r4;
	mul.wide.s32 	%rd39, %r144, 2;
	add.s64 	%rd40, %rd2, %rd39;
	ld.global.nc.v2.f32 	{%f262, %f263}, [%rd40];
	add.s32 	%r145, %r233, %r27;
	mul.wide.s32 	%rd41, %r145, 2;
	add.s64 	%rd42, %rd1, %rd41;
	ld.global.nc.v2.f32 	{%f264, %f265}, [%rd42];
	mov.b32 	%r146, %f262;
	mov.b32 	{%rs111, %rs113}, %r146;
	// begin inline asm
	{ cvt.f32.bf16 %f254, %rs111;}

	// end inline asm
	mov.b32 	%r147, %f264;
	mov.b32 	{%rs112, %rs114}, %r147;
	// begin inline asm
	{ cvt.f32.bf16 %f255, %rs112;}

	// end inline asm
	fma.rn.f32 	%f266, %f254, %f255, %f443;
	// begin inline asm
	{ cvt.f32.bf16 %f256, %rs113;}

	// end inline asm
	// begin inline asm
	{ cvt.f32.bf16 %f257, %rs114;}

	// end inline asm
	fma.rn.f32 	%f267, %f256, %f257, %f266;
	mov.b32 	%r148, %f263;
	mov.b32 	{%rs115, %rs117}, %r148;
	// begin inline asm
	{ cvt.f32.bf16 %f258, %rs115;}

	// end inline asm
	mov.b32 	%r149, %f265;
	mov.b32 	{%rs116, %rs118}, %r149;
	// begin inline asm
	{ cvt.f32.bf16 %f259, %rs116;}

	// end inline asm
	fma.rn.f32 	%f268, %f258, %f259, %f267;
	// begin inline asm
	{ cvt.f32.bf16 %f260, %rs117;}

	// end inline asm
	// begin inline asm
	{ cvt.f32.bf16 %f261, %rs118;}

	// end inline asm
	fma.rn.f32 	%f443, %f260, %f261, %f268;
$L__BB0_19:
	mul.f32 	%f269, %f60, %f443;
	shl.b32 	%r150, %r230, 2;
	mov.u32 	%r151, smem;
	add.s32 	%r152, %r151, %r150;
	st.shared.f32 	[%r152], %f269;
	add.s32 	%r230, %r230, %r6;
	setp.lt.s32 	%p23, %r230, %r25;
	@%p23 bra 	$L__BB0_11;
	bra.uni 	$L__BB0_37;
$L__BB0_20:
	shl.b32 	%r108, %r235, 2;
	mov.u32 	%r109, smem;
	add.s32 	%r110, %r109, %r108;
	st.shared.f32 	[%r110], %f1;
	add.s32 	%r235, %r235, %r6;
	setp.lt.s32 	%p17, %r235, %r25;
	@%p17 bra 	$L__BB0_20;
	bra.uni 	$L__BB0_37;
$L__BB0_21:
	setp.gt.s32 	%p5, %r79, 0;
	mov.u32 	%r243, %r251;
	@%p5 bra 	$L__BB0_22;
	bra.uni 	$L__BB0_36;
$L__BB0_22:
	mov.u32 	%r236, %r251;
$L__BB0_23:
	setp.lt.u32 	%p7, %r11, 15;
	add.s32 	%r96, %r236, %r229;
	mad.lo.s32 	%r39, %r96, %r79, %r3;
	mov.f32 	%f454, 0f00000000;
	mov.b32 	%r241, 0;
	@%p7 bra 	$L__BB0_26;
	mov.f32 	%f454, 0f00000000;
	mov.u32 	%r237, %r39;
	mov.u32 	%r238, %r4;
	mov.u32 	%r239, %r17;
$L__BB0_25:
	.pragma "nounroll";
	mul.wide.s32 	%rd17, %r238, 2;
	add.s64 	%rd18, %rd5, %rd17;
	mul.wide.s32 	%rd19, %r237, 2;
	add.s64 	%rd20, %rd6, %rd19;
	ld.global.nc.u16 	%rs1, [%rd18+-16];
	// begin inline asm
	{ cvt.f32.bf16 %f67, %rs1;}

	// end inline asm
	ld.global.nc.u16 	%rs2, [%rd20+-16];
	// begin inline asm
	{ cvt.f32.bf16 %f68, %rs2;}

	// end inline asm
	fma.rn.f32 	%f99, %f67, %f68, %f454;
	ld.global.nc.u16 	%rs3, [%rd18+-14];
	// begin inline asm
	{ cvt.f32.bf16 %f69, %rs3;}

	// end inline asm
	ld.global.nc.u16 	%rs4, [%rd20+-14];
	// begin inline asm
	{ cvt.f32.bf16 %f70, %rs4;}

	// end inline asm
	fma.rn.f32 	%f100, %f69, %f70, %f99;
	ld.global.nc.u16 	%rs5, [%rd18+-12];
	// begin inline asm
	{ cvt.f32.bf16 %f71, %rs5;}

	// end inline asm
	ld.global.nc.u16 	%rs6, [%rd20+-12];
	// begin inline asm
	{ cvt.f32.bf16 %f72, %rs6;}

	// end inline asm
	fma.rn.f32 	%f101, %f71, %f72, %f100;
	ld.global.nc.u16 	%rs7, [%rd18+-10];
	// begin inline asm
	{ cvt.f32.bf16 %f73, %rs7;}

	// end inline asm
	ld.global.nc.u16 	%rs8, [%rd20+-10];
	// begin inline asm
	{ cvt.f32.bf16 %f74, %rs8;}

	// end inline asm
	fma.rn.f32 	%f102, %f73, %f74, %f101;
	ld.global.nc.u16 	%rs9, [%rd18+-8];
	// begin inline asm
	{ cvt.f32.bf16 %f75, %rs9;}

	// end inline asm
	ld.global.nc.u16 	%rs10, [%rd20+-8];
	// begin inline asm
	{ cvt.f32.bf16 %f76, %rs10;}

	// end inline asm
	fma.rn.f32 	%f103, %f75, %f76, %f102;
	ld.global.nc.u16 	%rs11, [%rd18+-6];
	// begin inline asm
	{ cvt.f32.bf16 %f77, %rs11;}

	// end inline asm
	ld.global.nc.u16 	%rs12, [%rd20+-6];
	// begin inline asm
	{ cvt.f32.bf16 %f78, %rs12;}

	// end inline asm
	fma.rn.f32 	%f104, %f77, %f78, %f103;
	ld.global.nc.u16 	%rs13, [%rd18+-4];
	// begin inline asm
	{ cvt.f32.bf16 %f79, %rs13;}

	// end inline asm
	ld.global.nc.u16 	%rs14, [%rd20+-4];
	// begin inline asm
	{ cvt.f32.bf16 %f80, %rs14;}

	// end inline asm
	fma.rn.f32 	%f105, %f79, %f80, %f104;
	ld.global.nc.u16 	%rs15, [%rd18+-2];
	// begin inline asm
	{ cvt.f32.bf16 %f81, %rs15;}

	// end inline asm
	ld.global.nc.u16 	%rs16, [%rd20+-2];
	// begin inline asm
	{ cvt.f32.bf16 %f82, %rs16;}

	// end inline asm
	fma.rn.f32 	%f106, %f81, %f82, %f105;
	ld.global.nc.u16 	%rs17, [%rd18];
	// begin inline asm
	{ cvt.f32.bf16 %f83, %rs17;}

	// end inline asm
	ld.global.nc.u16 	%rs18, [%rd20];
	// begin inline asm
	{ cvt.f32.bf16 %f84, %rs18;}

	// end inline asm
	fma.rn.f32 	%f107, %f83, %f84, %f106;
	ld.global.nc.u16 	%rs19, [%rd18+2];
	// begin inline asm
	{ cvt.f32.bf16 %f85, %rs19;}

	// end inline asm
	ld.global.nc.u16 	%rs20, [%rd20+2];
	// begin inline asm
	{ cvt.f32.bf16 %f86, %rs20;}

	// end inline asm
	fma.rn.f32 	%f108, %f85, %f86, %f107;
	ld.global.nc.u16 	%rs21, [%rd18+4];
	// begin inline asm
	{ cvt.f32.bf16 %f87, %rs21;}

	// end inline asm
	ld.global.nc.u16 	%rs22, [%rd20+4];
	// begin inline asm
	{ cvt.f32.bf16 %f88, %rs22;}

	// end inline asm
	fma.rn.f32 	%f109, %f87, %f88, %f108;
	ld.global.nc.u16 	%rs23, [%rd18+6];
	// begin inline asm
	{ cvt.f32.bf16 %f89, %rs23;}

	// end inline asm
	ld.global.nc.u16 	%rs24, [%rd20+6];
	// begin inline asm
	{ cvt.f32.bf16 %f90, %rs24;}

	// end inline asm
	fma.rn.f32 	%f110, %f89, %f90, %f109;
	ld.global.nc.u16 	%rs25, [%rd18+8];
	// begin inline asm
	{ cvt.f32.bf16 %f91, %rs25;}

	// end inline asm
	ld.global.nc.u16 	%rs26, [%rd20+8];
	// begin inline asm
	{ cvt.f32.bf16 %f92, %rs26;}

	// end inline asm
	fma.rn.f32 	%f111, %f91, %f92, %f110;
	ld.global.nc.u16 	%rs27, [%rd18+10];
	// begin inline asm
	{ cvt.f32.bf16 %f93, %rs27;}

	// end inline asm
	ld.global.nc.u16 	%rs28, [%rd20+10];
	// begin inline asm
	{ cvt.f32.bf16 %f94, %rs28;}

	// end inline asm
	fma.rn.f32 	%f112, %f93, %f94, %f111;
	ld.global.nc.u16 	%rs29, [%rd18+12];
	// begin inline asm
	{ cvt.f32.bf16 %f95, %rs29;}

	// end inline asm
	ld.global.nc.u16 	%rs30, [%rd20+12];
	// begin inline asm
	{ cvt.f32.bf16 %f96, %rs30;}

	// end inline asm
	fma.rn.f32 	%f113, %f95, %f96, %f112;
	ld.global.nc.u16 	%rs31, [%rd18+14];
	// begin inline asm
	{ cvt.f32.bf16 %f97, %rs31;}

	// end inline asm
	ld.global.nc.u16 	%rs32, [%rd20+14];
	// begin inline asm
	{ cvt.f32.bf16 %f98, %rs32;}

	// end inline asm
	fma.rn.f32 	%f454, %f97, %f98, %f113;
	add.s32 	%r239, %r239, 16;
	add.s32 	%r238, %r238, 16;
	add.s32 	%r237, %r237, 16;
	setp.ne.s32 	%p8, %r239, 0;
	mov.u32 	%r241, %r14;
	@%p8 bra 	$L__BB0_25;
$L__BB0_26:
	setp.eq.s32 	%p9, %r12, 0;
	@%p9 bra 	$L__BB0_35;
	add.s32 	%r97, %r12, -1;
	setp.lt.u32 	%p10, %r97, 7;
	@%p10 bra 	$L__BB0_29;
	add.s32 	%r98, %r241, %r4;
	mul.wide.s32 	%rd21, %r98, 2;
	add.s64 	%rd22, %rd2, %rd21;
	ld.global.nc.u16 	%rs33, [%rd22];
	// begin inline asm
	{ cvt.f32.bf16 %f115, %rs33;}

	// end inline asm
	add.s32 	%r99, %r241, %r39;
	mul.wide.s32 	%rd23, %r99, 2;
	add.s64 	%rd24, %rd1, %rd23;
	ld.global.nc.u16 	%rs34, [%rd24];
	// begin inline asm
	{ cvt.f32.bf16 %f116, %rs34;}

	// end inline asm
	fma.rn.f32 	%f131, %f115, %f116, %f454;
	ld.global.nc.u16 	%rs35, [%rd22+2];
	// begin inline asm
	{ cvt.f32.bf16 %f117, %rs35;}

	// end inline asm
	ld.global.nc.u16 	%rs36, [%rd24+2];
	// begin inline asm
	{ cvt.f32.bf16 %f118, %rs36;}

	// end inline asm
	fma.rn.f32 	%f132, %f117, %f118, %f131;
	ld.global.nc.u16 	%rs37, [%rd22+4];
	// begin inline asm
	{ cvt.f32.bf16 %f119, %rs37;}

	// end inline asm
	ld.global.nc.u16 	%rs38, [%rd24+4];
	// begin inline asm
	{ cvt.f32.bf16 %f120, %rs38;}

	// end inline asm
	fma.rn.f32 	%f133, %f119, %f120, %f132;
	ld.global.nc.u16 	%rs39, [%rd22+6];
	// begin inline asm
	{ cvt.f32.bf16 %f121, %rs39;}

	// end inline asm
	ld.global.nc.u16 	%rs40, [%rd24+6];
	// begin inline asm
	{ cvt.f32.bf16 %f122, %rs40;}

	// end inline asm
	fma.rn.f32 	%f134, %f121, %f122, %f133;
	ld.global.nc.u16 	%rs41, [%rd22+8];
	// begin inline asm
	{ cvt.f32.bf16 %f123, %rs41;}

	// end inline asm
	ld.global.nc.u16 	%rs42, [%rd24+8];
	// begin inline asm
	{ cvt.f32.bf16 %f124, %rs42;}

	// end inline asm
	fma.rn.f32 	%f135, %f123, %f124, %f134;
	ld.global.nc.u16 	%rs43, [%rd22+10];
	// begin inline asm
	{ cvt.f32.bf16 %f125, %rs43;}

	// end inline asm
	ld.global.nc.u16 	%rs44, [%rd24+10];
	// begin inline asm
	{ cvt.f32.bf16 %f126, %rs44;}

	// end inline asm
	fma.rn.f32 	%f136, %f125, %f126, %f135;
	ld.global.nc.u16 	%rs45, [%rd22+12];
	// begin inline asm
	{ cvt.f32.bf16 %f127, %rs45;}

	// end inline asm
	ld.global.nc.u16 	%rs46, [%rd24+12];
	// begin inline asm
	{ cvt.f32.bf16 %f128, %rs46;}

	// end inline asm
	fma.rn.f32 	%f137, %f127, %f128, %f136;
	ld.global.nc.u16 	%rs47, [%rd22+14];
	// begin inline asm
	{ cvt.f32.bf16 %f129, %rs47;}

	// end inline asm
	ld.global.nc.u16 	%rs48, [%rd24+14];
	// begin inline asm
	{ cvt.f32.bf16 %f130, %rs48;}

	// end inline asm
	fma.rn.f32 	%f454, %f129, %f130, %f137;
	add.s32 	%r241, %r241, 8;
$L__BB0_29:
	setp.eq.s32 	%p11, %r13, 0;
	@%p11 bra 	$L__BB0_35;
	add.s32 	%r100, %r13, -1;
	setp.lt.u32 	%p12, %r100, 3;
	@%p12 bra 	$L__BB0_32;
	add.s32 	%r101, %r241, %r4;
	mul.wide.s32 	%rd25, %r101, 2;
	add.s64 	%rd26, %rd2, %rd25;
	ld.global.nc.u16 	%rs49, [%rd26];
	// begin inline asm
	{ cvt.f32.bf16 %f138, %rs49;}

	// end inline asm
	add.s32 	%r102, %r241, %r39;
	mul.wide.s32 	%rd27, %r102, 2;
	add.s64 	%rd28, %rd1, %rd27;
	ld.global.nc.u16 	%rs50, [%rd28];
	// begin inline asm
	{ cvt.f32.bf16 %f139, %rs50;}

	// end inline asm
	fma.rn.f32 	%f146, %f138, %f139, %f454;
	ld.global.nc.u16 	%rs51, [%rd26+2];
	// begin inline asm
	{ cvt.f32.bf16 %f140, %rs51;}

	// end inline asm
	ld.global.nc.u16 	%rs52, [%rd28+2];
	// begin inline asm
	{ cvt.f32.bf16 %f141, %rs52;}

	// end inline asm
	fma.rn.f32 	%f147, %f140, %f141, %f146;
	ld.global.nc.u16 	%rs53, [%rd26+4];
	// begin inline asm
	{ cvt.f32.bf16 %f142, %rs53;}

	// end inline asm
	ld.global.nc.u16 	%rs54, [%rd28+4];
	// begin inline asm
	{ cvt.f32.bf16 %f143, %rs54;}

	// end inline asm
	fma.rn.f32 	%f148, %f142, %f143, %f147;
	ld.global.nc.u16 	%rs55, [%rd26+6];
	// begin inline asm
	{ cvt.f32.bf16 %f144, %rs55;}

	// end inline asm
	ld.global.nc.u16 	%rs56, [%rd28+6];
	// begin inline asm
	{ cvt.f32.bf16 %f145, %rs56;}

	// end inline asm
	fma.rn.f32 	%f454, %f144, %f145, %f148;
	add.s32 	%r241, %r241, 4;
$L__BB0_32:
	setp.eq.s32 	%p13, %r5, 1;
	add.s32 	%r103, %r241, %r4;
	mul.wide.s32 	%rd29, %r103, 2;
	add.s64 	%rd7, %rd2, %rd29;
	ld.global.nc.u16 	%rs57, [%rd7];
	// begin inline asm
	{ cvt.f32.bf16 %f149, %rs57;}

	// end inline asm
	add.s32 	%r104, %r241, %r39;
	mul.wide.s32 	%rd30, %r104, 2;
	add.s64 	%rd8, %rd1, %rd30;
	ld.global.nc.u16 	%rs58, [%rd8];
	// begin inline asm
	{ cvt.f32.bf16 %f150, %rs58;}

	// end inline asm
	fma.rn.f32 	%f454, %f149, %f150, %f454;
	@%p13 bra 	$L__BB0_35;
	setp.eq.s32 	%p14, %r5, 2;
	ld.global.nc.u16 	%rs59, [%rd7+2];
	// begin inline asm
	{ cvt.f32.bf16 %f151, %rs59;}

	// end inline asm
	ld.global.nc.u16 	%rs60, [%rd8+2];
	// begin inline asm
	{ cvt.f32.bf16 %f152, %rs60;}

	// end inline asm
	fma.rn.f32 	%f454, %f151, %f152, %f454;
	@%p14 bra 	$L__BB0_35;
	ld.global.nc.u16 	%rs61, [%rd7+4];
	// begin inline asm
	{ cvt.f32.bf16 %f153, %rs61;}

	// end inline asm
	ld.global.nc.u16 	%rs62, [%rd8+4];
	// begin inline asm
	{ cvt.f32.bf16 %f154, %rs62;}

	// end inline asm
	fma.rn.f32 	%f454, %f153, %f154, %f454;
$L__BB0_35:
	mul.f32 	%f155, %f60, %f454;
	shl.b32 	%r105, %r236, 2;
	mov.u32 	%r106, smem;
	add.s32 	%r107, %r106, %r105;
	st.shared.f32 	[%r107], %f155;
	add.s32 	%r236, %r236, %r6;
	setp.lt.s32 	%p15, %r236, %r25;
	@%p15 bra 	$L__BB0_23;
	bra.uni 	$L__BB0_37;
$L__BB0_36:
	shl.b32 	%r92, %r243, 2;
	mov.u32 	%r93, smem;
	add.s32 	%r94, %r93, %r92;
	st.shared.f32 	[%r94], %f1;
	add.s32 	%r243, %r243, %r6;
	setp.lt.s32 	%p6, %r243, %r25;
	@%p6 bra 	$L__BB0_36;
$L__BB0_37:
	bar.sync 	0;
	mov.f32 	%f456, 0fFF800000;
	@%p3 bra 	$L__BB0_40;
	mov.f32 	%f456, 0fFF800000;
	mov.u32 	%r244, %r251;
$L__BB0_39:
	shl.b32 	%r153, %r244, 2;
	mov.u32 	%r154, smem;
	add.s32 	%r155, %r154, %r153;
	ld.shared.f32 	%f272, [%r155];
	max.f32 	%f456, %f456, %f272;
	add.s32 	%r244, %r244, %r6;
	setp.lt.s32 	%p25, %r244, %r25;
	@%p25 bra 	$L__BB0_39;
$L__BB0_40:
	setp.ne.s32 	%p26, %r7, 0;
	mov.b32 	%r156, %f456;
	shfl.sync.bfly.b32	%r157|%p27, %r156, 16, 31, -1;
	mov.b32 	%f273, %r157;
	max.f32 	%f274, %f456, %f273;
	mov.b32 	%r158, %f274;
	shfl.sync.bfly.b32	%r159|%p28, %r158, 8, 31, -1;
	mov.b32 	%f275, %r159;
	max.f32 	%f276, %f274, %f275;
	mov.b32 	%r160, %f276;
	shfl.sync.bfly.b32	%r161|%p29, %r160, 4, 31, -1;
	mov.b32 	%f277, %r161;
	max.f32 	%f278, %f276, %f277;
	mov.b32 	%r162, %f278;
	shfl.sync.bfly.b32	%r163|%p30, %r162, 2, 31, -1;
	mov.b32 	%f279, %r163;
	max.f32 	%f280, %f278, %f279;
	mov.b32 	%r164, %f280;
	shfl.sync.bfly.b32	%r165|%p31, %r164, 1, 31, -1;
	mov.b32 	%f281, %r165;
	max.f32 	%f30, %f280, %f281;
	@%p26 bra 	$L__BB0_42;
	st.shared.f32 	[%r8], %f30;
$L__BB0_42:
	setp.gt.u32 	%p32, %r251, 31;
	bar.sync 	0;
	@%p32 bra 	$L__BB0_47;
	setp.ge.u32 	%p33, %r251, %r9;
	mov.f32 	%f457, 0fFF800000;
	@%p33 bra 	$L__BB0_45;
	ld.shared.f32 	%f457, [%r10];
$L__BB0_45:
	setp.ne.s32 	%p34, %r7, 0;
	mov.b32 	%r166, %f457;
	shfl.sync.bfly.b32	%r167|%p35, %r166, 16, 31, -1;
	mov.b32 	%f283, %r167;
	max.f32 	%f284, %f457, %f283;
	mov.b32 	%r168, %f284;
	shfl.sync.bfly.b32	%r169|%p36, %r168, 8, 31, -1;
	mov.b32 	%f285, %r169;
	max.f32 	%f286, %f284, %f285;
	mov.b32 	%r170, %f286;
	shfl.sync.bfly.b32	%r171|%p37, %r170, 4, 31, -1;
	mov.b32 	%f287, %r171;
	max.f32 	%f288, %f286, %f287;
	mov.b32 	%r172, %f288;
	shfl.sync.bfly.b32	%r173|%p38, %r172, 2, 31, -1;
	mov.b32 	%f289, %r173;
	max.f32 	%f290, %f288, %f289;
	mov.b32 	%r174, %f290;
	shfl.sync.bfly.b32	%r175|%p39, %r174, 1, 31, -1;
	mov.b32 	%f291, %r175;
	max.f32 	%f33, %f290, %f291;
	@%p34 bra 	$L__BB0_47;
	st.shared.f32 	[smem+256], %f33;
$L__BB0_47:
	bar.sync 	0;
	ld.shared.f32 	%f293, [smem+256];
	max.f32 	%f34, %f441, %f293;
	sub.f32 	%f294, %f441, %f34;
	fma.rn.f32 	%f295, %f294, 0f3BBB989D, 0f3F000000;
	cvt.sat.f32.f32 	%f296, %f295;
	mov.f32 	%f297, 0f4B400001;
	mov.f32 	%f298, 0f437C0000;
	fma.rm.f32 	%f299, %f296, %f298, %f297;
	add.f32 	%f300, %f299, 0fCB40007F;
	neg.f32 	%f301, %f300;
	fma.rn.f32 	%f302, %f294, 0f3FB8AA3B, %f301;
	fma.rn.f32 	%f303, %f294, 0f32A57060, %f302;
	mov.b32 	%r176, %f299;
	shl.b32 	%r177, %r176, 23;
	mov.b32 	%f304, %r177;
	ex2.approx.ftz.f32 	%f305, %f303;
	mul.f32 	%f35, %f305, %f304;
	mov.f32 	%f459, 0f00000000;
	@%p3 bra 	$L__BB0_50;
	mov.f32 	%f459, 0f00000000;
	mov.u32 	%r245, %r251;
$L__BB0_49:
	shl.b32 	%r178, %r245, 2;
	mov.u32 	%r179, smem;
	add.s32 	%r180, %r179, %r178;
	ld.shared.f32 	%f307, [%r180];
	sub.f32 	%f308, %f307, %f34;
	fma.rn.f32 	%f309, %f308, 0f3BBB989D, 0f3F000000;
	cvt.sat.f32.f32 	%f310, %f309;
	mov.f32 	%f311, 0f4B400001;
	mov.f32 	%f312, 0f437C0000;
	fma.rm.f32 	%f313, %f310, %f312, %f311;
	add.f32 	%f314, %f313, 0fCB40007F;
	neg.f32 	%f315, %f314;
	fma.rn.f32 	%f316, %f308, 0f3FB8AA3B, %f315;
	fma.rn.f32 	%f317, %f308, 0f32A57060, %f316;
	mov.b32 	%r181, %f313;
	shl.b32 	%r182, %r181, 23;
	mov.b32 	%f318, %r182;
	ex2.approx.ftz.f32 	%f319, %f317;
	mul.f32 	%f320, %f319, %f318;
	st.shared.f32 	[%r180], %f320;
	add.f32 	%f459, %f459, %f320;
	add.s32 	%r245, %r245, %r6;
	setp.lt.s32 	%p41, %r245, %r25;
	@%p41 bra 	$L__BB0_49;
$L__BB0_50:
	setp.ne.s32 	%p42, %r7, 0;
	mov.b32 	%r183, %f459;
	shfl.sync.bfly.b32	%r184|%p43, %r183, 16, 31, -1;
	mov.b32 	%f321, %r184;
	add.f32 	%f322, %f459, %f321;
	mov.b32 	%r185, %f322;
	shfl.sync.bfly.b32	%r186|%p44, %r185, 8, 31, -1;
	mov.b32 	%f323, %r186;
	add.f32 	%f324, %f322, %f323;
	mov.b32 	%r187, %f324;
	shfl.sync.bfly.b32	%r188|%p45, %r187, 4, 31, -1;
	mov.b32 	%f325, %r188;
	add.f32 	%f326, %f324, %f325;
	mov.b32 	%r189, %f326;
	shfl.sync.bfly.b32	%r190|%p46, %r189, 2, 31, -1;
	mov.b32 	%f327, %r190;
	add.f32 	%f328, %f326, %f327;
	mov.b32 	%r191, %f328;
	shfl.sync.bfly.b32	%r192|%p47, %r191, 1, 31, -1;
	mov.b32 	%f329, %r192;
	add.f32 	%f39, %f328, %f329;
	@%p42 bra 	$L__BB0_52;
	st.shared.f32 	[%r8], %f39;
$L__BB0_52:
	setp.gt.u32 	%p48, %r251, 31;
	bar.sync 	0;
	@%p48 bra 	$L__BB0_57;
	setp.ge.u32 	%p49, %r251, %r9;
	mov.f32 	%f460, 0f00000000;
	@%p49 bra 	$L__BB0_55;
	ld.shared.f32 	%f460, [%r10];
$L__BB0_55:
	mov.b32 	%r193, %f460;
	shfl.sync.bfly.b32	%r194|%p51, %r193, 16, 31, -1;
	mov.b32 	%f331, %r194;
	add.f32 	%f332, %f460, %f331;
	mov.b32 	%r195, %f332;
	shfl.sync.bfly.b32	%r196|%p52, %r195, 8, 31, -1;
	mov.b32 	%f333, %r196;
	add.f32 	%f334, %f332, %f333;
	mov.b32 	%r197, %f334;
	shfl.sync.bfly.b32	%r198|%p53, %r197, 4, 31, -1;
	mov.b32 	%f335, %r198;
	add.f32 	%f336, %f334, %f335;
	mov.b32 	%r199, %f336;
	shfl.sync.bfly.b32	%r200|%p54, %r199, 2, 31, -1;
	mov.b32 	%f337, %r200;
	add.f32 	%f338, %f336, %f337;
	mov.b32 	%r201, %f338;
	shfl.sync.bfly.b32	%r202|%p55, %r201, 1, 31, -1;
	mov.b32 	%f339, %r202;
	add.f32 	%f42, %f338, %f339;
	@%p42 bra 	$L__BB0_57;
	st.shared.f32 	[smem+256], %f42;
$L__BB0_57:
	setp.ge.s32 	%p56, %r251, %r79;
	bar.sync 	0;
	ld.shared.f32 	%f340, [smem+256];
	fma.rn.f32 	%f440, %f440, %f35, %f340;
	@%p56 bra 	$L__BB0_76;
	shl.b32 	%r203, %r228, 6;
	sub.s32 	%r204, %r22, %r203;
	sub.s32 	%r58, %r204, %r24;
	and.b32  	%r59, %r22, 3;
	add.s32 	%r60, %r204, -1;
	add.s32 	%r61, %r24, -1;
	add.s32 	%r62, %r23, -1;
	mov.u32 	%r246, %r251;
$L__BB0_59:
	setp.eq.s32 	%p57, %r229, 0;
	add.s32 	%r205, %r246, %r4;
	mul.wide.s32 	%rd43, %r205, 2;
	add.s64 	%rd9, %rd4, %rd43;
	mov.f32 	%f461, 0f00000000;
	@%p57 bra 	$L__BB0_61;
	ld.global.u16 	%rs119, [%rd9];
	// begin inline asm
	{ cvt.f32.bf16 %f461, %rs119;}

	// end inline asm
$L__BB0_61:
	setp.lt.s32 	%p58, %r25, 1;
	mov.f32 	%f469, 0f00000000;
	@%p58 bra 	$L__BB0_75;
	setp.lt.u32 	%p59, %r60, 15;
	add.s32 	%r64, %r246, %r3;
	mov.f32 	%f469, 0f00000000;
	mov.b32 	%r249, 0;
	@%p59 bra 	$L__BB0_65;
	mov.f32 	%f469, 0f00000000;
	mov.b32 	%r247, 0;
$L__BB0_64:
	.pragma "nounroll";
	add.s32 	%r208, %r247, %r229;
	mad.lo.s32 	%r209, %r208, %r79, %r64;
	shl.b32 	%r210, %r247, 2;
	mov.u32 	%r211, smem;
	add.s32 	%r212, %r211, %r210;
	ld.shared.v4.f32 	{%f363, %f364, %f365, %f366}, [%r212];
	mul.wide.s32 	%rd44, %r209, 2;
	add.s64 	%rd45, %rd3, %rd44;
	ld.global.nc.u16 	%rs120, [%rd45];
	// begin inline asm
	{ cvt.f32.bf16 %f347, %rs120;}

	// end inline asm
	fma.rn.f32 	%f367, %f363, %f347, %f469;
	mul.wide.s32 	%rd46, %r79, 2;
	add.s64 	%rd47, %rd45, %rd46;
	ld.global.nc.u16 	%rs121, [%rd47];
	// begin inline asm
	{ cvt.f32.bf16 %f348, %rs121;}

	// end inline asm
	fma.rn.f32 	%f368, %f364, %f348, %f367;
	add.s64 	%rd48, %rd47, %rd46;
	ld.global.nc.u16 	%rs122, [%rd48];
	// begin inline asm
	{ cvt.f32.bf16 %f349, %rs122;}

	// end inline asm
	fma.rn.f32 	%f369, %f365, %f349, %f368;
	add.s64 	%rd49, %rd48, %rd46;
	ld.global.nc.u16 	%rs123, [%rd49];
	// begin inline asm
	{ cvt.f32.bf16 %f350, %rs123;}

	// end inline asm
	fma.rn.f32 	%f370, %f366, %f350, %f369;
	ld.shared.v4.f32 	{%f371, %f372, %f373, %f374}, [%r212+16];
	add.s64 	%rd50, %rd49, %rd46;
	ld.global.nc.u16 	%rs124, [%rd50];
	// begin inline asm
	{ cvt.f32.bf16 %f351, %rs124;}

	// end inline asm
	fma.rn.f32 	%f375, %f371, %f351, %f370;
	add.s64 	%rd51, %rd50, %rd46;
	ld.global.nc.u16 	%rs125, [%rd51];
	// begin inline asm
	{ cvt.f32.bf16 %f352, %rs125;}

	// end inline asm
	fma.rn.f32 	%f376, %f372, %f352, %f375;
	add.s64 	%rd52, %rd51, %rd46;
	ld.global.nc.u16 	%rs126, [%rd52];
	// begin inline asm
	{ cvt.f32.bf16 %f353, %rs126;}

	// end inline asm
	fma.rn.f32 	%f377, %f373, %f353, %f376;
	add.s64 	%rd53, %rd52, %rd46;
	ld.global.nc.u16 	%rs127, [%rd53];
	// begin inline asm
	{ cvt.f32.bf16 %f354, %rs127;}

	// end inline asm
	fma.rn.f32 	%f378, %f374, %f354, %f377;
	ld.shared.v4.f32 	{%f379, %f380, %f381, %f382}, [%r212+32];
	add.s64 	%rd54, %rd53, %rd46;
	ld.global.nc.u16 	%rs128, [%rd54];
	// begin inline asm
	{ cvt.f32.bf16 %f355, %rs128;}

	// end inline asm
	fma.rn.f32 	%f383, %f379, %f355, %f378;
	add.s64 	%rd55, %rd54, %rd46;
	ld.global.nc.u16 	%rs129, [%rd55];
	// begin inline asm
	{ cvt.f32.bf16 %f356, %rs129;}

	// end inline asm
	fma.rn.f32 	%f384, %f380, %f356, %f383;
	add.s64 	%rd56, %rd55, %rd46;
	ld.global.nc.u16 	%rs130, [%rd56];
	// begin inline asm
	{ cvt.f32.bf16 %f357, %rs130;}

	// end inline asm
	fma.rn.f32 	%f385, %f381, %f357, %f384;
	add.s64 	%rd57, %rd56, %rd46;
	ld.global.nc.u16 	%rs131, [%rd57];
	// begin inline asm
	{ cvt.f32.bf16 %f358, %rs131;}

	// end inline asm
	fma.rn.f32 	%f386, %f382, %f358, %f385;
	ld.shared.v4.f32 	{%f387, %f388, %f389, %f390}, [%r212+48];
	add.s64 	%rd58, %rd57, %rd46;
	ld.global.nc.u16 	%rs132, [%rd58];
	// begin inline asm
	{ cvt.f32.bf16 %f359, %rs132;}

	// end inline asm
	fma.rn.f32 	%f391, %f387, %f359, %f386;
	add.s64 	%rd59, %rd58, %rd46;
	ld.global.nc.u16 	%rs133, [%rd59];
	// begin inline asm
	{ cvt.f32.bf16 %f360, %rs133;}

	// end inline asm
	fma.rn.f32 	%f392, %f388, %f360, %f391;
	add.s64 	%rd60, %rd59, %rd46;
	ld.global.nc.u16 	%rs134, [%rd60];
	// begin inline asm
	{ cvt.f32.bf16 %f361, %rs134;}

	// end inline asm
	fma.rn.f32 	%f393, %f389, %f361, %f392;
	add.s64 	%rd61, %rd60, %rd46;
	ld.global.nc.u16 	%rs135, [%rd61];
	// begin inline asm
	{ cvt.f32.bf16 %f362, %rs135;}

	// end inline asm
	fma.rn.f32 	%f469, %f390, %f362, %f393;
	add.s32 	%r247, %r247, 16;
	setp.ne.s32 	%p60, %r247, %r58;
	mov.u32 	%r249, %r58;
	@%p60 bra 	$L__BB0_64;
$L__BB0_65:
	setp.eq.s32 	%p61, %r24, 0;
	@%p61 bra 	$L__BB0_75;
	setp.lt.u32 	%p62, %r61, 7;
	@%p62 bra 	$L__BB0_68;
	add.s32 	%r213, %r249, %r229;
	mad.lo.s32 	%r214, %r213, %r79, %r64;
	shl.b32 	%r215, %r249, 2;
	mov.u32 	%r216, smem;
	add.s32 	%r217, %r216, %r215;
	ld.shared.f32 	%f403, [%r217];
	mul.wide.s32 	%rd62, %r214, 2;
	add.s64 	%rd63, %rd3, %rd62;
	ld.global.nc.u16 	%rs136, [%rd63];
	// begin inline asm
	{ cvt.f32.bf16 %f395, %rs136;}

	// end inline asm
	fma.rn.f32 	%f404, %f403, %f395, %f469;
	ld.shared.f32 	%f405, [%r217+4];
	mul.wide.s32 	%rd64, %r79, 2;
	add.s64 	%rd65, %rd63, %rd64;
	ld.global.nc.u16 	%rs137, [%rd65];
	// begin inline asm
	{ cvt.f32.bf16 %f396, %rs137;}

	// end inline asm
	fma.rn.f32 	%f406, %f405, %f396, %f404;
	ld.shared.f32 	%f407, [%r217+8];
	add.s64 	%rd66, %rd65, %rd64;
	ld.global.nc.u16 	%rs138, [%rd66];
	// begin inline asm
	{ cvt.f32.bf16 %f397, %rs138;}

	// end inline asm
	fma.rn.f32 	%f408, %f407, %f397, %f406;
	ld.shared.f32 	%f409, [%r217+12];
	add.s64 	%rd67, %rd66, %rd64;
	ld.global.nc.u16 	%rs139, [%rd67];
	// begin inline asm
	{ cvt.f32.bf16 %f398, %rs139;}

	// end inline asm
	fma.rn.f32 	%f410, %f409, %f398, %f408;
	ld.shared.f32 	%f411, [%r217+16];
	add.s64 	%rd68, %rd67, %rd64;
	ld.global.nc.u16 	%rs140, [%rd68];
	// begin inline asm
	{ cvt.f32.bf16 %f399, %rs140;}

	// end inline asm
	fma.rn.f32 	%f412, %f411, %f399, %f410;
	ld.shared.f32 	%f413, [%r217+20];
	add.s64 	%rd69, %rd68, %rd64;
	ld.global.nc.u16 	%rs141, [%rd69];
	// begin inline asm
	{ cvt.f32.bf16 %f400, %rs141;}

	// end inline asm
	fma.rn.f32 	%f414, %f413, %f400, %f412;
	ld.shared.f32 	%f415, [%r217+24];
	add.s64 	%rd70, %rd69, %rd64;
	ld.global.nc.u16 	%rs142, [%rd70];
	// begin inline asm
	{ cvt.f32.bf16 %f401, %rs142;}

	// end inline asm
	fma.rn.f32 	%f416, %f415, %f401, %f414;
	ld.shared.f32 	%f417, [%r217+28];
	add.s64 	%rd71, %rd70, %rd64;
	ld.global.nc.u16 	%rs143, [%rd71];
	// begin inline asm
	{ cvt.f32.bf16 %f402, %rs143;}

	// end inline asm
	fma.rn.f32 	%f469, %f417, %f402, %f416;
	add.s32 	%r249, %r249, 8;
$L__BB0_68:
	setp.eq.s32 	%p63, %r23, 0;
	@%p63 bra 	$L__BB0_75;
	setp.lt.u32 	%p64, %r62, 3;
	@%p64 bra 	$L__BB0_71;
	add.s32 	%r218, %r249, %r229;
	mad.lo.s32 	%r219, %r218, %r79, %r64;
	shl.b32 	%r220, %r249, 2;
	mov.u32 	%r221, smem;
	add.s32 	%r222, %r221, %r220;
	ld.shared.f32 	%f423, [%r222];
	mul.wide.s32 	%rd72, %r219, 2;
	add.s64 	%rd73, %rd3, %rd72;
	ld.global.nc.u16 	%rs144, [%rd73];
	// begin inline asm
	{ cvt.f32.bf16 %f419, %rs144;}

	// end inline asm
	fma.rn.f32 	%f424, %f423, %f419, %f469;
	ld.shared.f32 	%f425, [%r222+4];
	mul.wide.s32 	%rd74, %r79, 2;
	add.s64 	%rd75, %rd73, %rd74;
	ld.global.nc.u16 	%rs145, [%rd75];
	// begin inline asm
	{ cvt.f32.bf16 %f420, %rs145;}

	// end inline asm
	fma.rn.f32 	%f426, %f425, %f420, %f424;
	ld.shared.f32 	%f427, [%r222+8];
	add.s64 	%rd76, %rd75, %rd74;
	ld.global.nc.u16 	%rs146, [%rd76];
	// begin inline asm
	{ cvt.f32.bf16 %f421, %rs146;}

	// end inline asm
	fma.rn.f32 	%f428, %f427, %f421, %f426;
	ld.shared.f32 	%f429, [%r222+12];
	add.s64 	%rd77, %rd76, %rd74;
	ld.global.nc.u16 	%rs147, [%rd77];
	// begin inline asm
	{ cvt.f32.bf16 %f422, %rs147;}

	// end inline asm
	fma.rn.f32 	%f469, %f429, %f422, %f428;
	add.s32 	%r249, %r249, 4;
$L__BB0_71:
	setp.eq.s32 	%p65, %r59, 0;
	@%p65 bra 	$L__BB0_75;
	setp.eq.s32 	%p66, %r59, 1;
	add.s32 	%r223, %r249, %r229;
	mad.lo.s32 	%r224, %r223, %r79, %r64;
	shl.b32 	%r225, %r249, 2;
	mov.u32 	%r226, smem;
	add.s32 	%r72, %r226, %r225;
	ld.shared.f32 	%f431, [%r72];
	mul.wide.s32 	%rd78, %r224, 2;
	add.s64 	%rd10, %rd3, %rd78;
	ld.global.nc.u16 	%rs148, [%rd10];
	// begin inline asm
	{ cvt.f32.bf16 %f430, %rs148;}

	// end inline asm
	fma.rn.f32 	%f469, %f431, %f430, %f469;
	@%p66 bra 	$L__BB0_75;
	setp.eq.s32 	%p67, %r59, 2;
	ld.shared.f32 	%f433, [%r72+4];
	mul.wide.s32 	%rd11, %r79, 2;
	add.s64 	%rd12, %rd10, %rd11;
	ld.global.nc.u16 	%rs149, [%rd12];
	// begin inline asm
	{ cvt.f32.bf16 %f432, %rs149;}

	// end inline asm
	fma.rn.f32 	%f469, %f433, %f432, %f469;
	@%p67 bra 	$L__BB0_75;
	ld.shared.f32 	%f435, [%r72+8];
	add.s64 	%rd79, %rd12, %rd11;
	ld.global.nc.u16 	%rs150, [%rd79];
	// begin inline asm
	{ cvt.f32.bf16 %f434, %rs150;}

	// end inline asm
	fma.rn.f32 	%f469, %f435, %f434, %f469;
$L__BB0_75:
	fma.rn.f32 	%f436, %f35, %f461, %f469;
	// begin inline asm
	{  cvt.rn.bf16.f32 %rs151, %f436;}

	// end inline asm
	st.global.u16 	[%rd9], %rs151;
	add.s32 	%r246, %r246, %r6;
	setp.lt.s32 	%p68, %r246, %r79;
	@%p68 bra 	$L__BB0_59;
$L__BB0_76:
	bar.sync 	0;
	setp.lt.s32 	%p69, %r21, %r78;
	add.s32 	%r228, %r228, 1;
	mov.u32 	%r229, %r21;
	mov.f32 	%f441, %f34;
	@%p69 bra 	$L__BB0_3;
	bra.uni 	$L__BB0_5;

}


// ===== COMPILED SASS (sm_100) =====

	.target	sm_100

	.elftype	@"ET_EXEC"


//--------------------- .note.nv.tkinfo           --------------------------
	.section	.note.nv.tkinfo,"",@"SHT_NOTE"
	.sectionflags	@"SHF_NOTE_NV_TKINFO"
	.tkinfo
        /*0018*/ 	.word	0x00000002
        /*0030*/ 	.string	""
        /*0030*/ 	.string	"ptxas"
        /*0030*/ 	.string	"Cuda compilation tools, release 13.0, V13.0.88"
        /*0030*/ 	.string	"Build cuda_13.0.r13.0/compiler.36424714_0"
        /*0030*/ 	.string	"-arch sm_100 -m 64 "



//--------------------- .note.nv.cuinfo           --------------------------
	.section	.note.nv.cuinfo,"",@"SHT_NOTE"
	.sectionflags	@"SHF_NOTE_NV_CUINFO"
        /*0018*/ 	.short	0x0002
        /*001a*/ 	.short	0x0064
        /*001c*/ 	.short	0x0082
	.zero		2


//--------------------- .nv.info                  --------------------------
	.section	.nv.info,"",@"SHT_CUDA_INFO"
	.align	4


	//----- nvinfo : EIATTR_REGCOUNT
	.align		4
        /*0000*/ 	.byte	0x04, 0x2f
        /*0002*/ 	.short	(.L_1 - .L_0)
	.align		4
.L_0:
        /*0004*/ 	.word	index@(_Z29attention_fwd_bf16_tensorcoreILi64EEvPK13__nv_bfloat16S2_S2_PS0_iiiiif)
        /*0008*/ 	.word	0x00000020


	//----- nvinfo : EIATTR_FRAME_SIZE
	.align		4
.L_1:
        /*000c*/ 	.byte	0x04, 0x11
        /*000e*/ 	.short	(.L_3 - .L_2)
	.align		4
.L_2:
        /*0010*/ 	.word	index@($__internal_0_$__cuda_sm3x_div_rn_noftz_f32_slowpath)
        /*0014*/ 	.word	0x00000000


	//----- nvinfo : EIATTR_FRAME_SIZE
	.align		4
.L_3:
        /*0018*/ 	.byte	0x04, 0x11
        /*001a*/ 	.short	(.L_5 - .L_4)
	.align		4
.L_4:
        /*001c*/ 	.word	index@(_Z29attention_fwd_bf16_tensorcoreILi64EEvPK13__nv_bfloat16S2_S2_PS0_iiiiif)
        /*0020*/ 	.word	0x00000000


	//----- nvinfo : EIATTR_MIN_STACK_SIZE
	.align		4
.L_5:
        /*0024*/ 	.byte	0x04, 0x12
        /*0026*/ 	.short	(.L_7 - .L_6)
	.align		4
.L_6:
        /*0028*/ 	.word	index@(_Z29attention_fwd_bf16_tensorcoreILi64EEvPK13__nv_bfloat16S2_S2_PS0_iiiiif)
        /*002c*/ 	.word	0x00000000
.L_7:


//--------------------- .nv.compat                --------------------------
	.section	.nv.compat,"",@"SHT_CUDA_COMPAT_INFO"
	.align	4
        /*0000*/ 	.byte	0x02, 0x09, 0x00, 0x00, 0x02, 0x02, 0x01, 0x00, 0x02, 0x05, 0x05, 0x00, 0x03, 0x07, 0x01, 0x01
        /*0010*/ 	.byte	0x02, 0x03, 0x00, 0x00, 0x02, 0x06, 0x01, 0x00, 0x04, 0x0b, 0x08, 0x00, 0x01, 0x00, 0x00, 0x00
        /*0020*/ 	.byte	0x00, 0x00, 0x00, 0x00


//--------------------- .nv.info._Z29attention_fwd_bf16_tensorcoreILi64EEvPK13__nv_bfloat16S2_S2_PS0_iiiiif --------------------------
	.section	.nv.info._Z29attention_fwd_bf16_tensorcoreILi64EEvPK13__nv_bfloat16S2_S2_PS0_iiiiif,"",@"SHT_CUDA_INFO"
	.sectionflags	@""
	.align	4


	//----- nvinfo : EIATTR_CUDA_API_VERSION
	.align		4
        /*0000*/ 	.byte	0x04, 0x37
        /*0002*/ 	.short	(.L_9 - .L_8)
.L_8:
        /*0004*/ 	.word	0x00000082


	//----- nvinfo : EIATTR_KPARAM_INFO
	.align		4
.L_9:
        /*0008*/ 	.byte	0x04, 0x17
        /*000a*/ 	.short	(.L_11 - .L_10)
.L_10:
        /*000c*/ 	.word	0x00000000
        /*0010*/ 	.short	0x0009
        /*0012*/ 	.short	0x0034
        /*0014*/ 	.byte	0x00, 0xf0, 0x11, 0x00


	//----- nvinfo : EIATTR_KPARAM_INFO
	.align		4
.L_11:
        /*0018*/ 	.byte	0x04, 0x17
        /*001a*/ 	.short	(.L_13 - .L_12)
.L_12:
        /*001c*/ 	.word	0x00000000
        /*0020*/ 	.short	0x0008
        /*0022*/ 	.short	0x0030
        /*0024*/ 	.byte	0x00, 0xf0, 0x11, 0x00


	//----- nvinfo : EIATTR_KPARAM_INFO
	.align		4
.L_13:
        /*0028*/ 	.byte	0x04, 0x17
        /*002a*/ 	.short	(.L_15 - .L_14)
.L_14:
        /*002c*/ 	.word	0x00000000
        /*0030*/ 	.short	0x0007
        /*0032*/ 	.short	0x002c
        /*0034*/ 	.byte	0x00, 0xf0, 0x11, 0x00


	//----- nvinfo : EIATTR_KPARAM_INFO
	.align		4
.L_15:
        /*0038*/ 	.byte	0x04, 0x17
        /*003a*/ 	.short	(.L_17 - .L_16)
.L_16:
        /*003c*/ 	.word	0x00000000
        /*0040*/ 	.short	0x0006
        /*0042*/ 	.short	0x0028
        /*0044*/ 	.byte	0x00, 0xf0, 0x11, 0x00


	//----- nvinfo : EIATTR_KPARAM_INFO
	.align		4
.L_17:
        /*0048*/ 	.byte	0x04, 0x17
        /*004a*/ 	.short	(.L_19 - .L_18)
.L_18:
        /*004c*/ 	.word	0x00000000
        /*0050*/ 	.short	0x0005
        /*0052*/ 	.short	0x0024
        /*0054*/ 	.byte	0x00, 0xf0, 0x11, 0x00


	//----- nvinfo : EIATTR_KPARAM_INFO
	.align		4
.L_19:
        /*0058*/ 	.byte	0x04, 0x17
        /*005a*/ 	.short	(.L_21 - .L_20)
.L_20:
        /*005c*/ 	.word	0x00000000
        /*0060*/ 	.short	0x0004
        /*0062*/ 	.short	0x0020
        /*0064*/ 	.byte	0x00, 0xf0, 0x11, 0x00


	//----- nvinfo : EIATTR_KPARAM_INFO
	.align		4
.L_21:
        /*0068*/ 	.byte	0x04, 0x17
        /*006a*/ 	.short	(.L_23 - .L_22)
.L_22:
        /*006c*/ 	.word	0x00000000
        /*0070*/ 	.short	0x0003
        /*0072*/ 	.short	0x0018
        /*0074*/ 	.byte	0x00, 0xf5, 0x21, 0x00


	//----- nvinfo : EIATTR_KPARAM_INFO
	.align		4
.L_23:
        /*0078*/ 	.byte	0x04, 0x17
        /*007a*/ 	.short	(.L_25 - .L_24)
.L_24:
        /*007c*/ 	.word	0x00000000
        /*0080*/ 	.short	0x0002
        /*0082*/ 	.short	0x0010
        /*0084*/ 	.byte	0x00, 0xf5, 0x21, 0x00


	//----- nvinfo : EIATTR_KPARAM_INFO
	.align		4
.L_25:
        /*0088*/ 	.byte	0x04, 0x17
        /*008a*/ 	.short	(.L_27 - .L_26)
.L_26:
        /*008c*/ 	.word	0x00000000
        /*0090*/ 	.short	0x0001
        /*0092*/ 	.short	0x0008
        /*0094*/ 	.byte	0x00, 0xf5, 0x21, 0x00


	//----- nvinfo : EIATTR_KPARAM_INFO
	.align		4
.L_27:
        /*0098*/ 	.byte	0x04, 0x17
        /*009a*/ 	.short	(.L_29 - .L_28)
.L_28:
        /*009c*/ 	.word	0x00000000
        /*00a0*/ 	.short	0x0000
        /*00a2*/ 	.short	0x0000
        /*00a4*/ 	.byte	0x00, 0xf5, 0x21, 0x00


	//----- nvinfo : EIATTR_SPARSE_MMA_MASK
	.align		4
.L_29:
        /*00a8*/ 	.byte	0x03, 0x50
        /*00aa*/ 	.short	0x0000


	//----- nvinfo : EIATTR_MAXREG_COUNT
	.align		4
        /*00ac*/ 	.byte	0x03, 0x1b
        /*00ae*/ 	.short	0x00ff


	//----- nvinfo : EIATTR_NUM_BARRIERS
	.align		4
        /*00b0*/ 	.byte	0x02, 0x4c
        /*00b2*/ 	.byte	0x01
	.zero		1


	//----- nvinfo : EIATTR_MERCURY_ISA_VERSION
	.align		4
        /*00b4*/ 	.byte	0x03, 0x5f
        /*00b6*/ 	.short	0x0101


	//----- nvinfo : EIATTR_COOP_GROUP_MASK_REGIDS
	.align		4
        /*00b8*/ 	.byte	0x04, 0x29
        /*00ba*/ 	.short	(.L_31 - .L_30)


	//   ....[0]....
.L_30:
        /*00bc*/ 	.word	0xffffffff


	//   ....[1]....
        /*00c0*/ 	.word	0xffffffff


	//   ....[2]....
        /*00c4*/ 	.word	0xffffffff


	//   ....[3]....
        /*00c8*/ 	.word	0xffffffff


	//   ....[4]....
        /*00cc*/ 	.word	0xffffffff


	//   ....[5]....
        /*00d0*/ 	.word	0xffffffff


	//   ....[6]....
        /*00d4*/ 	.word	0xffffffff


	//   ....[7]....
        /*00d8*/ 	.word	0xffffffff


	//   ....[8]....
        /*00dc*/ 	.word	0xffffffff


	//   ....[9]....
        /*00e0*/ 	.word	0xffffffff


	//   ....[10]....
        /*00e4*/ 	.word	0xffffffff


	//   ....[11]....
        /*00e8*/ 	.word	0xffffffff


	//   ....[12]....
        /*00ec*/ 	.word	0xffffffff


	//   ....[13]....
        /*00f0*/ 	.word	0xffffffff


	//   ....[14]....
        /*00f4*/ 	.word	0xffffffff


	//   ....[15]....
        /*00f8*/ 	.word	0xffffffff


	//   ....[16]....
        /*00fc*/ 	.word	0xffffffff


	//   ....[17]....
        /*0100*/ 	.word	0xffffffff


	//   ....[18]....
        /*0104*/ 	.word	0xffffffff


	//   ....[19]....
        /*0108*/ 	.word	0xffffffff


	//   ....[20]....
        /*010c*/ 	.word	0x0500000e


	//   ....[21]....
        /*0110*/ 	.word	0x0500000e


	//   ....[22]....
        /*0114*/ 	.word	0x0500000e


	//   ....[23]....
        /*0118*/ 	.word	0x0500000e


	//   ....[24]....
        /*011c*/ 	.word	0x0500000e


	//   ....[25]....
        /*0120*/ 	.word	0x0500000e


	//   ....[26]....
        /*0124*/ 	.word	0x0500000e


	//   ....[27]....
        /*0128*/ 	.word	0x0500000e


	//   ....[28]....
        /*012c*/ 	.word	0x0500000e


	//   ....[29]....
        /*0130*/ 	.word	0x0500000e


	//----- nvinfo : EIATTR_COOP_GROUP_INSTR_OFFSETS
	.align		4
.L_31:
        /*0134*/ 	.byte	0x04, 0x28
        /*0136*/ 	.short	(.L_33 - .L_32)


	//   ....[0]....
.L_32:
        /*0138*/ 	.word	0x00002000


	//   ....[1]....
        /*013c*/ 	.word	0x00002060


	//   ....[2]....
        /*0140*/ 	.word	0x00002080


	//   ....[3]....
        /*0144*/ 	.word	0x000020a0


	//   ....[4]....
        /*0148*/ 	.word	0x000020c0


	//   ....[5]....
        /*014c*/ 	.word	0x00002160


	//   ....[6]....
        /*0150*/ 	.word	0x00002180


	//   ....[7]....
        /*0154*/ 	.word	0x000021a0


	//   ....[8]....
        /*0158*/ 	.word	0x000021c0


	//   ....[9]....
        /*015c*/ 	.word	0x000021e0


	//   ....[10]....
        /*0160*/ 	.word	0x00002460


	//   ....[11]....
        /*0164*/ 	.word	0x000024a0


	//   ....[12]....
        /*0168*/ 	.word	0x000024c0


	//   ....[13]....
        /*016c*/ 	.word	0x000024e0


	//   ....[14]....
        /*0170*/ 	.word	0x00002510


	//   ....[15]....
        /*0174*/ 	.word	0x00002620


	//   ....[16]....
        /*0178*/ 	.word	0x00002640


	//   ....[17]....
        /*017c*/ 	.word	0x00002660


	//   ....[18]....
        /*0180*/ 	.word	0x00002680


	//   ....[19]....
        /*0184*/ 	.word	0x000026a0


	//   ....[20]....
        /*0188*/ 	.word	0x000038d0


	//   ....[21]....
        /*018c*/ 	.word	0x00003940


	//   ....[22]....
        /*0190*/ 	.word	0x000039b0


	//   ....[23]....
        /*0194*/ 	.word	0x00003a20


	//   ....[24]....
        /*0198*/ 	.word	0x00003a90


	//   ....[25]....
        /*019c*/ 	.word	0x00003b00


	//   ....[26]....
        /*01a0*/ 	.word	0x00003b70


	//   ....[27]....
        /*01a4*/ 	.word	0x00003be0


	//   ....[28]....
        /*01a8*/ 	.word	0x00003c50


	//   ....[29]....
        /*01ac*/ 	.word	0x00003cc0


	//----- nvinfo : EIATTR_VRC_CTA_INIT_COUNT
	.align		4
.L_33:
        /*01b0*/ 	.byte	0x02, 0x4a
	.zero		1
	.zero		1


	//----- nvinfo : EIATTR_EXIT_INSTR_OFFSETS
	.align		4
        /*01b4*/ 	.byte	0x04, 0x1c
        /*01b6*/ 	.short	(.L_35 - .L_34)


	//   ....[0]....
.L_34:
        /*01b8*/ 	.word	0x00000050


	//   ....[1]....
        /*01bc*/ 	.word	0x000036c0


	//   ....[2]....
        /*01c0*/ 	.word	0x00003880


	//----- nvinfo : EIATTR_CRS_STACK_SIZE
	.align		4
.L_35:
        /*01c4*/ 	.byte	0x04, 0x1e
        /*01c6*/ 	.short	(.L_37 - .L_36)
.L_36:
        /*01c8*/ 	.word	0x00000000


	//----- nvinfo : EIATTR_CBANK_PARAM_SIZE
	.align		4
.L_37:
        /*01cc*/ 	.byte	0x03, 0x19
        /*01ce*/ 	.short	0x0038


	//----- nvinfo : EIATTR_PARAM_CBANK
	.align		4
        /*01d0*/ 	.byte	0x04, 0x0a
        /*01d2*/ 	.short	(.L_39 - .L_38)
	.align		4
.L_38:
        /*01d4*/ 	.word	index@(.nv.constant0._Z29attention_fwd_bf16_tensorcoreILi64EEvPK13__nv_bfloat16S2_S2_PS0_iiiiif)
        /*01d8*/ 	.short	0x0380
        /*01da*/ 	.short	0x0038


	//----- nvinfo : EIATTR_SW_WAR
	.align		4
.L_39:
        /*01dc*/ 	.byte	0x04, 0x36
        /*01de*/ 	.short	(.L_41 - .L_40)
.L_40:
        /*01e0*/ 	.word	0x00000008
.L_41:


//--------------------- .nv.callgraph             --------------------------
	.section	.nv.callgraph,"",@"SHT_CUDA_CALLGRAPH"
	.align	4
	.sectionentsize	8
	.align		4
        /*0000*/ 	.word	0x00000000
	.align		4
        /*0004*/ 	.word	0xffffffff
	.align		4
        /*0008*/ 	.word	0x00000000
	.align		4
        /*000c*/ 	.word	0xfffffffe
	.align		4
        /*0010*/ 	.word	0x00000000
	.align		4
        /*0014*/ 	.word	0xfffffffd
	.align		4
        /*0018*/ 	.word	0x00000000
	.align		4
        /*001c*/ 	.word	0xfffffffc


//--------------------- .text._Z29attention_fwd_bf16_tensorcoreILi64EEvPK13__nv_bfloat16S2_S2_PS0_iiiiif --------------------------
	.section	.text._Z29attention_fwd_bf16_tensorcoreILi64EEvPK13__nv_bfloat16S2_S2_PS0_iiiiif,"ax",@progbits
	.align	128
        .global         _Z29attention_fwd_bf16_tensorcoreILi64EEvPK13__nv_bfloat16S2_S2_PS0_iiiiif
        .type           _Z29attention_fwd_bf16_tensorcoreILi64EEvPK13__nv_bfloat16S2_S2_PS0_iiiiif,@function
        .size           _Z29attention_fwd_bf16_tensorcoreILi64EEvPK13__nv_bfloat16S2_S2_PS0_iiiiif,(.L_x_69 - _Z29attention_fwd_bf16_tensorcoreILi64EEvPK13__nv_bfloat16S2_S2_PS0_iiiiif)
        .other          _Z29attention_fwd_bf16_tensorcoreILi64EEvPK13__nv_bfloat16S2_S2_PS0_iiiiif,@"STO_CUDA_ENTRY STV_DEFAULT"
_Z29attention_fwd_bf16_tensorcoreILi64EEvPK13__nv_bfloat16S2_S2_PS0_iiiiif:
.text._Z29attention_fwd_bf16_tensorcoreILi64EEvPK13__nv_bfloat16S2_S2_PS0_iiiiif:
[----:B------:R-:W-:Y:S08]  /*0000*/  LDC R1, c[0x0][0x37c] ;  /* 0x0000df00ff017b82 */ /* 0x000ff00000000800 */
[----:B------:R-:W0:Y:S01]  /*0010*/  S2UR UR4, SR_CTAID.X ;  /* 0x00000000000479c3 */ /* 0x000e220000002500 */
[----:B------:R-:W0:Y:S02]  /*0020*/  LDCU UR5, c[0x0][0x3a8] ;  /* 0x00007500ff0577ac */ /* 0x000e240008000800 */
[----:B0-----:R-:W-:-:S06]  /*0030*/  UISETP.GE.AND UP0, UPT, UR4, UR5, UPT ;  /* 0x000000050400728c */ /* 0x001fcc000bf06270 */
[----:B------:R-:W-:-:S13]  /*0040*/  PLOP3.LUT P0, PT, PT, PT, UP0, 0x80, 0x8 ;  /* 0x000000000008781c */ /* 0x000fda0003f0f008 */
[----:B------:R-:W-:Y:S05]  /*0050*/  @P0 EXIT ;  /* 0x000000000000094d */ /* 0x000fea0003800000 */
[----:B------:R-:W0:Y:S01]  /*0060*/  LDCU UR7, c[0x0][0x3b0] ;  /* 0x00007600ff0777ac */ /* 0x000e220008000800 */
[----:B------:R-:W1:Y:S01]  /*0070*/  S2UR UR6, SR_CTAID.Y ;  /* 0x00000000000679c3 */ /* 0x000e620000002600 */
[----:B------:R-:W2:Y:S01]  /*0080*/  S2R R0, SR_TID.X ;  /* 0x0000000000007919 */ /* 0x000ea20000002100 */
[----:B------:R-:W3:Y:S01]  /*0090*/  LDCU UR8, c[0x0][0x3ac] ;  /* 0x00007580ff0877ac */ /* 0x000ee20008000800 */
[----:B------:R-:W4:Y:S01]  /*00a0*/  LDCU.64 UR20, c[0x0][0x358] ;  /* 0x00006b00ff1477ac */ /* 0x000f220008000a00 */
[----:B0-----:R-:W-:-:S04]  /*00b0*/  MOV R11, UR7 ;  /* 0x00000007000b7c02 */ /* 0x001fc80008000f00 */
[C---:B------:R-:W-:Y:S01]  /*00c0*/  R2UR UR7, R11.reuse ;  /* 0x000000000b0772ca */ /* 0x040fe200000e0000 */
[----:B---3--:R-:W-:Y:S02]  /*00d0*/  UISETP.GE.AND UP0, UPT, UR8, 0x1, UPT ;  /* 0x000000010800788c */ /* 0x008fe4000bf06270 */
[----:B------:R-:W-:Y:S01]  /*00e0*/  IMAD R7, R11, UR8, RZ ;  /* 0x000000080b077c24 */ /* 0x000fe2000f8e02ff */
[----:B-1----:R-:W-:-:S03]  /*00f0*/  UIMAD UR4, UR6, UR5, UR4 ;  /* 0x00000005060472a4 */ /* 0x002fc6000f8e0204 */
[----:B------:R-:W-:-:S06]  /*0100*/  IMAD R7, R7, UR6, RZ ;  /* 0x0000000607077c24 */ /* 0x000fcc000f8e02ff */
[----:B------:R-:W-:-:S03]  /*0110*/  UIMAD UR7, UR4, UR7, URZ ;  /* 0x00000007040772a4 */ /* 0x000fc6000f8e02ff */
[----:B------:R-:W-:Y:S01]  /*0120*/  UMOV UR4, URZ ;  /* 0x000000ff00047c82 */ /* 0x000fe20008000000 */
[----:B--2-4-:R-:W-:Y:S08]  /*0130*/  BRA.U !UP0, `(.L_x_0) ;  /* 0x00000035085c7547 */ /* 0x014ff0000b800000 */
[----:B------:R-:W0:Y:S01]  /*0140*/  S2UR UR8, SR_CgaCtaId ;  /* 0x00000000000879c3 */ /* 0x000e220000008800 */
[----:B------:R-:W1:Y:S01]  /*0150*/  LDCU.128 UR16, c[0x0][0x380] ;  /* 0x00007000ff1077ac */ /* 0x000e620008000c00 */
[C---:B------:R-:W-:Y:S01]  /*0160*/  R2UR UR9, R11.reuse ;  /* 0x000000000b0972ca */ /* 0x040fe200000e0000 */
[C---:B------:R-:W-:Y:S01]  /*0170*/  IMAD.SHL.U32 R5, R0.reuse, 0x4, RZ ;  /* 0x0000000400057824 */ /* 0x040fe200078e00ff */
[C---:B------:R-:W-:Y:S01]  /*0180*/  IADD3 R2, PT, PT, R11.reuse, -0x1, RZ ;  /* 0xffffffff0b027810 */ /* 0x040fe20007ffe0ff */
[----:B------:R-:W-:Y:S01]  /*0190*/  UMOV UR5, 0x400 ;  /* 0x0000040000057882 */ /* 0x000fe20000000000 */
[----:B------:R-:W-:Y:S01]  /*01a0*/  LOP3.LUT R3, R11, 0x7ffffff0, RZ, 0xc0, !PT ;  /* 0x7ffffff00b037812 */ /* 0x000fe200078ec0ff */
[----:B------:R-:W2:Y:S01]  /*01b0*/  LDCU UR23, c[0x0][0x360] ;  /* 0x00006c00ff1777ac */ /* 0x000ea20008000800 */
[----:B------:R-:W-:Y:S02]  /*01c0*/  LOP3.LUT R4, R0, 0x1f, RZ, 0xc0, !PT ;  /* 0x0000001f00047812 */ /* 0x000fe400078ec0ff */
[----:B------:R-:W-:Y:S01]  /*01d0*/  LOP3.LUT R5, R5, 0x7c, RZ, 0xc0, !PT ;  /* 0x0000007c05057812 */ /* 0x000fe200078ec0ff */
[----:B------:R-:W-:Y:S01]  /*01e0*/  UMOV UR10, 0xff800000 ;  /* 0xff800000000a7882 */ /* 0x000fe20000000000 */
[----:B------:R-:W-:Y:S01]  /*01f0*/  UMOV UR4, URZ ;  /* 0x000000ff00047c82 */ /* 0x000fe20008000000 */
[----:B------:R-:W-:-:S02]  /*0200*/  UMOV UR6, URZ ;  /* 0x000000ff00067c82 */ /* 0x000fc40008000000 */
[----:B------:R-:W-:Y:S02]  /*0210*/  ULOP3.LUT UR22, UR9, 0xf, URZ, 0xc0, !UPT ;  /* 0x0000000f09167892 */ /* 0x000fe4000f8ec0ff */
[----:B-1----:R-:W-:Y:S02]  /*0220*/  UIADD3 UR12, UP1, UPT, UR18, 0x10, URZ ;  /* 0x00000010120c7890 */ /* 0x002fe4000ff3e0ff */
[----:B------:R-:W-:Y:S02]  /*0230*/  UIADD3 UR14, UP0, UPT, UR16, 0x10, URZ ;  /* 0x00000010100e7890 */ /* 0x000fe4000ff1e0ff */
[----:B------:R-:W-:Y:S02]  /*0240*/  UIADD3.X UR13, UPT, UPT, URZ, UR19, URZ, UP1, !UPT ;  /* 0x00000013ff0d7290 */ /* 0x000fe40008ffe4ff */
[----:B0-----:R-:W-:Y:S02]  /*0250*/  ULEA UR8, UR8, UR5, 0x18 ;  /* 0x0000000508087291 */ /* 0x001fe4000f8ec0ff */
[----:B------:R-:W-:-:S02]  /*0260*/  ULOP3.LUT UR19, UR9, 0x3, URZ, 0xc0, !UPT ;  /* 0x0000000309137892 */ /* 0x000fc4000f8ec0ff */
[----:B------:R-:W-:Y:S02]  /*0270*/  UIADD3 UR5, UPT, UPT, UR8, 0x100, URZ ;  /* 0x0000010008057890 */ /* 0x000fe4000fffe0ff */
[----:B------:R-:W-:Y:S02]  /*0280*/  UIADD3.X UR15, UPT, UPT, URZ, UR17, URZ, UP0, !UPT ;  /* 0x00000011ff0f7290 */ /* 0x000fe400087fe4ff */
[----:B------:R-:W-:Y:S02]  /*0290*/  ULOP3.LUT UR9, UR9, 0x7, URZ, 0xc0, !UPT ;  /* 0x0000000709097892 */ /* 0x000fe4000f8ec0ff */
[----:B------:R-:W-:Y:S01]  /*02a0*/  LEA.HI R6, R0, UR5, RZ, 0x1d ;  /* 0x0000000500067c11 */ /* 0x000fe2000f8fe8ff */
[----:B--2---:R-:W-:-:S09]  /*02b0*/  UMOV UR5, URZ ;  /* 0x000000ff00057c82 */ /* 0x004fd20008000000 */
.L_x_41:
[----:B------:R-:W0:Y:S01]  /*02c0*/  LDCU UR11, c[0x0][0x3ac] ;  /* 0x00007580ff0b77ac */ /* 0x000e220008000800 */
[----:B------:R-:W-:Y:S01]  /*02d0*/  BSSY.RECONVERGENT B0, `(.L_x_1) ;  /* 0x00001c2000007945 */ /* 0x000fe20003800200 */
[----:B------:R-:W-:Y:S01]  /*02e0*/  UIADD3 UR24, UPT, UPT, UR6, 0x40, URZ ;  /* 0x0000004006187890 */ /* 0x000fe2000fffe0ff */
[----:B-1----:R-:W1:Y:S01]  /*02f0*/  LDCU UR27, c[0x0][0x3b4] ;  /* 0x00007680ff1b77ac */ /* 0x002e620008000800 */
[----:B--2---:R-:W2:Y:S02]  /*0300*/  LDCU UR28, c[0x0][0x3b4] ;  /* 0x00007680ff1c77ac */ /* 0x004ea40008000800 */
[----:B0-----:R-:W-:-:S04]  /*0310*/  UISETP.LT.AND UP0, UPT, UR24, UR11, UPT ;  /* 0x0000000b1800728c */ /* 0x001fc8000bf01270 */
[----:B------:R-:W-:-:S04]  /*0320*/  USEL UR11, UR24, UR11, UP0 ;  /* 0x0000000b180b7287 */ /* 0x000fc80008000000 */
[----:B------:R-:W-:Y:S02]  /*0330*/  UIADD3 UR26, UPT, UPT, UR11, -UR6, URZ ;  /* 0x800000060b1a7290 */ /* 0x000fe4000fffe0ff */
[----:B------:R-:W-:Y:S02]  /*0340*/  ULOP3.LUT UR25, UR11, 0x7, URZ, 0xc0, !UPT ;  /* 0x000000070b197892 */ /* 0x000fe4000f8ec0ff */
[----:B------:R-:W-:Y:S02]  /*0350*/  ULOP3.LUT UR16, UR11, 0xf, URZ, 0xc0, !UPT ;  /* 0x0000000f0b107892 */ /* 0x000fe4000f8ec0ff */
[----:B------:R-:W-:-:S13]  /*0360*/  ISETP.GE.AND P0, PT, R0, UR26, PT ;  /* 0x0000001a00007c0c */ /* 0x000fda000bf06270 */
[----:B-123--:R-:W-:Y:S05]  /*0370*/  @P0 BRA `(.L_x_2) ;  /* 0x0000001800dc0947 */ /* 0x00efea0003800000 */
[----:B------:R-:W-:-:S09]  /*0380*/  UISETP.NE.AND UP0, UPT, UR19, URZ, UPT ;  /* 0x000000ff1300728c */ /* 0x000fd2000bf05270 */
[----:B------:R-:W-:Y:S05]  /*0390*/  BRA.U UP0, `(.L_x_3) ;  /* 0x0000000d00147547 */ /* 0x000fea000b800000 */
[----:B------:R-:W0:Y:S02]  /*03a0*/  LDCU UR11, c[0x0][0x3b0] ;  /* 0x00007600ff0b77ac */ /* 0x000e240008000800 */
[----:B0-----:R-:W-:-:S09]  /*03b0*/  UISETP.GT.AND UP0, UPT, UR11, URZ, UPT ;  /* 0x000000ff0b00728c */ /* 0x001fd2000bf04270 */
[----:B------:R-:W-:Y:S05]  /*03c0*/  BRA.U UP0, `(.L_x_4) ;  /* 0x0000000100347547 */ /* 0x000fea000b800000 */
[----:B------:R-:W0:Y:S01]  /*03d0*/  S2R R10, SR_CgaCtaId ;  /* 0x00000000000a7919 */ /* 0x000e220000008800 */
[----:B------:R-:W-:Y:S01]  /*03e0*/  MOV R9, 0x400 ;  /* 0x0000040000097802 */ /* 0x000fe20000000f00 */
[----:B------:R-:W-:Y:S01]  /*03f0*/  BSSY.RECONVERGENT B1, `(.L_x_5) ;  /* 0x0000009000017945 */ /* 0x000fe20003800200 */
[----:B------:R-:W-:Y:S02]  /*0400*/  IMAD.MOV.U32 R8, RZ, RZ, R0 ;  /* 0x000000ffff087224 */ /* 0x000fe400078e0000 */
[----:B0-----:R-:W-:-:S07]  /*0410*/  LEA R11, R10, R9, 0x18 ;  /* 0x000000090a0b7211 */ /* 0x001fce00078ec0ff */
.L_x_6:
[----:B------:R-:W-:Y:S01]  /*0420*/  FMUL R10, RZ, UR27 ;  /* 0x0000001bff0a7c20 */ /* 0x000fe20008400000 */
[C---:B------:R-:W-:Y:S01]  /*0430*/  LEA R9, R8.reuse, R11, 0x2 ;  /* 0x0000000b08097211 */ /* 0x040fe200078e10ff */
[----:B------:R-:W-:-:S04]  /*0440*/  VIADD R8, R8, UR23 ;  /* 0x0000001708087c36 */ /* 0x000fc80008000000 */
[----:B------:R0:W-:Y:S01]  /*0450*/  STS [R9], R10 ;  /* 0x0000000a09007388 */ /* 0x0001e20000000800 */
[----:B------:R-:W-:-:S13]  /*0460*/  ISETP.GE.AND P1, PT, R8, UR26, PT ;  /* 0x0000001a08007c0c */ /* 0x000fda000bf26270 */
[----:B0-----:R-:W-:Y:S05]  /*0470*/  @!P1 BRA `(.L_x_6) ;  /* 0xfffffffc00e89947 */ /* 0x001fea000383ffff */
[----:B------:R-:W-:Y:S05]  /*0480*/  BSYNC.RECONVERGENT B1 ;  /* 0x0000000000017941 */ /* 0x000fea0003800200 */
.L_x_5:
[----:B------:R-:W-:Y:S05]  /*0490*/  BRA `(.L_x_2) ;  /* 0x0000001800947947 */ /* 0x000fea0003800000 */
.L_x_4:
[----:B------:R-:W-:Y:S01]  /*04a0*/  BSSY.RECONVERGENT B1, `(.L_x_7) ;  /* 0x00000b3000017945 */ /* 0x000fe20003800200 */
[----:B------:R-:W-:-:S07]  /*04b0*/  MOV R24, R0 ;  /* 0x0000000000187202 */ /* 0x000fce0000000f00 */
.L_x_12:
[----:B------:R-:W0:Y:S01]  /*04c0*/  LDCU UR11, c[0x0][0x3b0] ;  /* 0x00007600ff0b77ac */ /* 0x000e220008000800 */
[C---:B------:R-:W-:Y:S01]  /*04d0*/  ISETP.GE.U32.AND P1, PT, R2.reuse, 0xc, PT ;  /* 0x0000000c0200780c */ /* 0x040fe20003f26070 */
[----:B------:R-:W-:Y:S01]  /*04e0*/  HFMA2 R16, -RZ, RZ, 0, 0 ;  /* 0x00000000ff107431 */ /* 0x000fe200000001ff */
[----:B------:R-:W-:Y:S01]  /*04f0*/  LEA.HI R8, R2, 0x1, RZ, 0x1e ;  /* 0x0000000102087811 */ /* 0x000fe200078ff0ff */
[----:B------:R-:W-:-:S03]  /*0500*/  IMAD.MOV.U32 R26, RZ, RZ, RZ ;  /* 0x000000ffff1a7224 */ /* 0x000fc600078e00ff */
[----:B------:R-:W-:Y:S01]  /*0510*/  LOP3.LUT P2, RZ, R8, 0x3, RZ, 0xc0, !PT ;  /* 0x0000000308ff7812 */ /* 0x000fe2000784c0ff */
[----:B------:R-:W-:-:S04]  /*0520*/  VIADD R8, R24, UR6 ;  /* 0x0000000618087c36 */ /* 0x000fc80008000000 */
[----:B0-----:R-:W-:Y:S02]  /*0530*/  IMAD R25, R8, UR11, R7 ;  /* 0x0000000b08197c24 */ /* 0x001fe4000f8e0207 */
[----:B------:R-:W-:Y:S06]  /*0540*/  @!P1 BRA `(.L_x_8) ;  /* 0x0000000400589947 */ /* 0x000fec0003800000 */
[----:B------:R-:W-:Y:S02]  /*0550*/  MOV R16, RZ ;  /* 0x000000ff00107202 */ /* 0x000fe40000000f00 */
[----:B------:R-:W-:-:S07]  /*0560*/  CS2R R26, SRZ ;  /* 0x00000000001a7805 */ /* 0x000fce000001ff00 */
.L_x_9:
[----:B------:R-:W0:Y:S01]  /*0570*/  LDC.64 R20, c[0x0][0x380] ;  /* 0x0000e000ff147b82 */ /* 0x000e220000000a00 */
[----:B------:R-:W-:Y:S01]  /*0580*/  IADD3 R11, PT, PT, R25, R26, RZ ;  /* 0x0000001a190b7210 */ /* 0x000fe20007ffe0ff */
[----:B------:R-:W-:-:S06]  /*0590*/  VIADD R9, R26, UR7 ;  /* 0x000000071a097c36 */ /* 0x000fcc0008000000 */
[----:B------:R-:W1:Y:S01]  /*05a0*/  LDC.64 R28, c[0x0][0x388] ;  /* 0x0000e200ff1c7b82 */ /* 0x000e620000000a00 */
[----:B0-----:R-:W-:-:S05]  /*05b0*/  IMAD.WIDE R20, R9, 0x2, R20 ;  /* 0x0000000209147825 */ /* 0x001fca00078e0214 */
[----:B------:R-:W2:Y:S01]  /*05c0*/  LDG.E.64.CONSTANT R8, desc[UR20][R20.64] ;  /* 0x0000001414087981 */ /* 0x000ea2000c1e9b00 */
[----:B-1----:R-:W-:-:S03]  /*05d0*/  IMAD.WIDE R28, R11, 0x2, R28 ;  /* 0x000000020b1c7825 */ /* 0x002fc600078e021c */
[----:B------:R-:W3:Y:S04]  /*05e0*/  LDG.E.64.CONSTANT R12, desc[UR20][R20.64+0x8] ;  /* 0x00000814140c7981 */ /* 0x000ee8000c1e9b00 */
[----:B------:R-:W4:Y:S04]  /*05f0*/  LDG.E.64.CONSTANT R10, desc[UR20][R28.64] ;  /* 0x000000141c0a7981 */ /* 0x000f28000c1e9b00 */
[----:B------:R-:W5:Y:S04]  /*0600*/  LDG.E.64.CONSTANT R14, desc[UR20][R28.64+0x8] ;  /* 0x000008141c0e7981 */ /* 0x000f68000c1e9b00 */
[----:B------:R-:W3:Y:S01]  /*0610*/  LDG.E.64.CONSTANT R22, desc[UR20][R28.64+0x18] ;  /* 0x000018141c167981 */ /* 0x000ee2000c1e9b00 */
[C---:B--2---:R-:W-:Y:S01]  /*0620*/  IMAD.U32 R17, R8.reuse, 0x10000, RZ ;  /* 0x0001000008117824 */ /* 0x044fe200078e00ff */
[----:B------:R-:W-:-:S02]  /*0630*/  PRMT R8, R8, 0x7632, R8 ;  /* 0x0000763208087816 */ /* 0x000fc40000000008 */
[C---:B----4-:R-:W-:Y:S02]  /*0640*/  SHF.L.U32 R18, R10.reuse, 0x10, RZ ;  /* 0x000000100a127819 */ /* 0x050fe400000006ff */
[----:B------:R-:W-:Y:S01]  /*0650*/  PRMT R10, R10, 0x7632, R10 ;  /* 0x000076320a0a7816 */ /* 0x000fe2000000000a */
[----:B------:R-:W-:Y:S02]  /*0660*/  IMAD.U32 R8, R8, 0x10000, RZ ;  /* 0x0001000008087824 */ /* 0x000fe400078e00ff */
[----:B------:R-:W-:Y:S01]  /*0670*/  FFMA R17, R17, R18, R16 ;  /* 0x0000001211117223 */ /* 0x000fe20000000010 */
[----:B------:R-:W-:Y:S01]  /*0680*/  SHF.L.U32 R10, R10, 0x10, RZ ;  /* 0x000000100a0a7819 */ /* 0x000fe200000006ff */
[----:B------:R-:W2:Y:S04]  /*0690*/  LDG.E.64.CONSTANT R18, desc[UR20][R28.64+0x10] ;  /* 0x000010141c127981 */ /* 0x000ea8000c1e9b00 */
[----:B------:R-:W-:Y:S01]  /*06a0*/  FFMA R8, R8, R10, R17 ;  /* 0x0000000a08087223 */ /* 0x000fe20000000011 */
[----:B------:R-:W-:Y:S01]  /*06b0*/  IMAD.U32 R17, R9, 0x10000, RZ ;  /* 0x0001000009117824 */ /* 0x000fe200078e00ff */
[----:B------:R-:W-:-:S05]  /*06c0*/  SHF.L.U32 R10, R11, 0x10, RZ ;  /* 0x000000100b0a7819 */ /* 0x000fca00000006ff */
[----:B------:R-:W-:Y:S02]  /*06d0*/  FFMA R8, R17, R10, R8 ;  /* 0x0000000a11087223 */ /* 0x000fe40000000008 */
[----:B------:R-:W4:Y:S04]  /*06e0*/  LDG.E.64.CONSTANT R16, desc[UR20][R20.64+0x10] ;  /* 0x0000101414107981 */ /* 0x000f28000c1e9b00 */
[----:B------:R-:W4:Y:S01]  /*06f0*/  LDG.E.64.CONSTANT R20, desc[UR20][R20.64+0x18] ;  /* 0x0000181414147981 */ /* 0x000f22000c1e9b00 */
[----:B------:R-:W-:Y:S02]  /*0700*/  PRMT R9, R9, 0x7632, R9 ;  /* 0x0000763209097816 */ /* 0x000fe40000000009 */
[----:B------:R-:W-:-:S03]  /*0710*/  PRMT R11, R11, 0x7632, R11 ;  /* 0x000076320b0b7816 */ /* 0x000fc6000000000b */
[----:B------:R-:W-:Y:S01]  /*0720*/  IMAD.U32 R9, R9, 0x10000, RZ ;  /* 0x0001000009097824 */ /* 0x000fe200078e00ff */
[----:B------:R-:W-:Y:S02]  /*0730*/  SHF.L.U32 R11, R11, 0x10, RZ ;  /* 0x000000100b0b7819 */ /* 0x000fe400000006ff */
[----:B-----5:R-:W-:-:S03]  /*0740*/  SHF.L.U32 R10, R14, 0x10, RZ ;  /* 0x000000100e0a7819 */ /* 0x020fc600000006ff */
[----:B------:R-:W-:Y:S01]  /*0750*/  FFMA R8, R9, R11, R8 ;  /* 0x0000000b09087223 */ /* 0x000fe20000000008 */
[C---:B---3--:R-:W-:Y:S01]  /*0760*/  IMAD.U32 R9, R12.reuse, 0x10000, RZ ;  /* 0x000100000c097824 */ /* 0x048fe200078e00ff */
[----:B------:R-:W-:Y:S02]  /*0770*/  PRMT R12, R12, 0x7632, R12 ;  /* 0x000076320c0c7816 */ /* 0x000fe4000000000c */
[----:B------:R-:W-:Y:S01]  /*0780*/  PRMT R14, R14, 0x7632, R14 ;  /* 0x000076320e0e7816 */ /* 0x000fe2000000000e */
[----:B------:R-:W-:Y:S02]  /*0790*/  FFMA R8, R9, R10, R8 ;  /* 0x0000000a09087223 */ /* 0x000fe40000000008 */
[----:B------:R-:W-:Y:S01]  /*07a0*/  IMAD.U32 R9, R12, 0x10000, RZ ;  /* 0x000100000c097824 */ /* 0x000fe200078e00ff */
[----:B------:R-:W-:Y:S02]  /*07b0*/  SHF.L.U32 R14, R14, 0x10, RZ ;  /* 0x000000100e0e7819 */ /* 0x000fe400000006ff */
[----:B------:R-:W-:-:S02]  /*07c0*/  PRMT R10, R15, 0x7632, R10 ;  /* 0x000076320f0a7816 */ /* 0x000fc4000000000a */
[----:B------:R-:W-:Y:S01]  /*07d0*/  SHF.L.U32 R15, R15, 0x10, RZ ;  /* 0x000000100f0f7819 */ /* 0x000fe200000006ff */
[----:B------:R-:W-:Y:S01]  /*07e0*/  FFMA R8, R9, R14, R8 ;  /* 0x0000000e09087223 */ /* 0x000fe20000000008 */
[C---:B------:R-:W-:Y:S01]  /*07f0*/  PRMT R9, R13.reuse, 0x7632, R9 ;  /* 0x000076320d097816 */ /* 0x040fe20000000009 */
[----:B------:R-:W-:Y:S01]  /*0800*/  IMAD.U32 R13, R13, 0x10000, RZ ;  /* 0x000100000d0d7824 */ /* 0x000fe200078e00ff */
[----:B------:R-:W-:-:S03]  /*0810*/  SHF.L.U32 R10, R10, 0x10, RZ ;  /* 0x000000100a0a7819 */ /* 0x000fc600000006ff */
[----:B------:R-:W-:Y:S02]  /*0820*/  IMAD.U32 R9, R9, 0x10000, RZ ;  /* 0x0001000009097824 */ /* 0x000fe400078e00ff */
[----:B------:R-:W-:-:S04]  /*0830*/  FFMA R8, R13, R15, R8 ;  /* 0x0000000f0d087223 */ /* 0x000fc80000000008 */
[----:B------:R-:W-:Y:S01]  /*0840*/  FFMA R8, R9, R10, R8 ;  /* 0x0000000a09087223 */ /* 0x000fe20000000008 */
[----:B------:R-:W-:Y:S02]  /*0850*/  IADD3 R27, PT, PT, R27, 0x4, RZ ;  /* 0x000000041b1b7810 */ /* 0x000fe40007ffe0ff */
[----:B------:R-:W-:Y:S02]  /*0860*/  IADD3 R26, PT, PT, R26, 0x10, RZ ;  /* 0x000000101a1a7810 */ /* 0x000fe40007ffe0ff */
[C---:B--2---:R-:W-:Y:S02]  /*0870*/  SHF.L.U32 R12, R18.reuse, 0x10, RZ ;  /* 0x00000010120c7819 */ /* 0x044fe400000006ff */
[----:B------:R-:W-:-:S04]  /*0880*/  PRMT R18, R18, 0x7632, R18 ;  /* 0x0000763212127816 */ /* 0x000fc80000000012 */
[----:B------:R-:W-:Y:S01]  /*0890*/  SHF.L.U32 R18, R18, 0x10, RZ ;  /* 0x0000001012127819 */ /* 0x000fe200000006ff */
[C---:B----4-:R-:W-:Y:S01]  /*08a0*/  IMAD.U32 R11, R16.reuse, 0x10000, RZ ;  /* 0x00010000100b7824 */ /* 0x050fe200078e00ff */
[----:B------:R-:W-:-:S03]  /*08b0*/  PRMT R16, R16, 0x7632, R16 ;  /* 0x0000763210107816 */ /* 0x000fc60000000010 */
[----:B------:R-:W-:Y:S02]  /*08c0*/  FFMA R8, R11, R12, R8 ;  /* 0x0000000c0b087223 */ /* 0x000fe40000000008 */
[----:B------:R-:W-:Y:S01]  /*08d0*/  IMAD.U32 R9, R16, 0x10000, RZ ;  /* 0x0001000010097824 */ /* 0x000fe200078e00ff */
[----:B------:R-:W-:Y:S02]  /*08e0*/  PRMT R11, R19, 0x7632, R11 ;  /* 0x00007632130b7816 */ /* 0x000fe4000000000b */
[C---:B------:R-:W-:Y:S01]  /*08f0*/  PRMT R10, R17.reuse, 0x7632, R10 ;  /* 0x00007632110a7816 */ /* 0x040fe2000000000a */
[----:B------:R-:W-:Y:S01]  /*0900*/  IMAD.U32 R17, R17, 0x10000, RZ ;  /* 0x0001000011117824 */ /* 0x000fe200078e00ff */
[----:B------:R-:W-:Y:S01]  /*0910*/  SHF.L.U32 R19, R19, 0x10, RZ ;  /* 0x0000001013137819 */ /* 0x000fe200000006ff */
[----:B------:R-:W-:Y:S01]  /*0920*/  FFMA R8, R9, R18, R8 ;  /* 0x0000001209087223 */ /* 0x000fe20000000008 */
[----:B------:R-:W-:Y:S01]  /*0930*/  SHF.L.U32 R11, R11, 0x10, RZ ;  /* 0x000000100b0b7819 */ /* 0x000fe200000006ff */
[----:B------:R-:W-:-:S02]  /*0940*/  IMAD.U32 R9, R10, 0x10000, RZ ;  /* 0x000100000a097824 */ /* 0x000fc400078e00ff */
[----:B------:R-:W-:Y:S01]  /*0950*/  FFMA R8, R17, R19, R8 ;  /* 0x0000001311087223 */ /* 0x000fe20000000008 */
[----:B------:R-:W-:Y:S01]  /*0960*/  SHF.L.U32 R10, R22, 0x10, RZ ;  /* 0x00000010160a7819 */ /* 0x000fe200000006ff */
[----:B------:R-:W-:Y:S02]  /*0970*/  IMAD.U32 R13, R20, 0x10000, RZ ;  /* 0x00010000140d7824 */ /* 0x000fe400078e00ff */
[----:B------:R-:W-:-:S04]  /*0980*/  FFMA R8, R9, R11, R8 ;  /* 0x0000000b09087223 */ /* 0x000fc80000000008 */
[----:B------:R-:W-:Y:S01]  /*0990*/  FFMA R8, R13, R10, R8 ;  /* 0x0000000a0d087223 */ /* 0x000fe20000000008 */
[----:B------:R-:W-:Y:S02]  /*09a0*/  LEA.HI R10, R2, 0x1, RZ, 0x1e ;  /* 0x00000001020a7811 */ /* 0x000fe400078ff0ff */
[----:B------:R-:W-:Y:S02]  /*09b0*/  PRMT R20, R20, 0x7632, R20 ;  /* 0x0000763214147816 */ /* 0x000fe40000000014 */
[----:B------:R-:W-:Y:S02]  /*09c0*/  LOP3.LUT R12, R10, 0x7ffffffc, RZ, 0xc0, !PT ;  /* 0x7ffffffc0a0c7812 */ /* 0x000fe400078ec0ff */
[----:B------:R-:W-:Y:S02]  /*09d0*/  PRMT R22, R22, 0x7632, R22 ;  /* 0x0000763216167816 */ /* 0x000fe40000000016 */
[----:B------:R-:W-:Y:S02]  /*09e0*/  ISETP.NE.AND P1, PT, R27, R12, PT ;  /* 0x0000000c1b00720c */ /* 0x000fe40003f25270 */
[----:B------:R-:W-:Y:S01]  /*09f0*/  SHF.L.U32 R9, R20, 0x10, RZ ;  /* 0x0000001014097819 */ /* 0x000fe200000006ff */
[----:B------:R-:W-:Y:S01]  /*0a00*/  IMAD.U32 R22, R22, 0x10000, RZ ;  /* 0x0001000016167824 */ /* 0x000fe200078e00ff */
[C---:B------:R-:W-:Y:S01]  /*0a10*/  PRMT R11, R21.reuse, 0x7632, R11 ;  /* 0x00007632150b7816 */ /* 0x040fe2000000000b */
[----:B------:R-:W-:Y:S01]  /*0a20*/  IMAD.U32 R21, R21, 0x10000, RZ ;  /* 0x0001000015157824 */ /* 0x000fe200078e00ff */
[C---:B------:R-:W-:Y:S01]  /*0a30*/  PRMT R10, R23.reuse, 0x7632, R10 ;  /* 0x00007632170a7816 */ /* 0x040fe2000000000a */
[----:B------:R-:W-:-:S02]  /*0a40*/  IMAD.U32 R23, R23, 0x10000, RZ ;  /* 0x0001000017177824 */ /* 0x000fc400078e00ff */
[----:B------:R-:W-:Y:S01]  /*0a50*/  FFMA R8, R9, R22, R8 ;  /* 0x0000001609087223 */ /* 0x000fe20000000008 */
[----:B------:R-:W-:Y:S01]  /*0a60*/  SHF.L.U32 R11, R11, 0x10, RZ ;  /* 0x000000100b0b7819 */ /* 0x000fe200000006ff */
[----:B------:R-:W-:Y:S02]  /*0a70*/  IMAD.U32 R10, R10, 0x10000, RZ ;  /* 0x000100000a0a7824 */ /* 0x000fe400078e00ff */
[----:B------:R-:W-:-:S04]  /*0a80*/  FFMA R8, R21, R23, R8 ;  /* 0x0000001715087223 */ /* 0x000fc80000000008 */
[----:B------:R-:W-:Y:S01]  /*0a90*/  FFMA R16, R11, R10, R8 ;  /* 0x0000000a0b107223 */ /* 0x000fe20000000008 */
[----:B------:R-:W-:Y:S06]  /*0aa0*/  @P1 BRA `(.L_x_9) ;  /* 0xfffffff800b01947 */ /* 0x000fec000383ffff */
.L_x_8:
[----:B------:R-:W-:Y:S05]  /*0ab0*/  @!P2 BRA `(.L_x_10) ;  /* 0x00000004001ca947 */ /* 0x000fea0003800000 */
[C---:B------:R-:W-:Y:S02]  /*0ac0*/  LOP3.LUT P2, RZ, R2.reuse, 0xc, RZ, 0xc0, !PT ;  /* 0x0000000c02ff7812 */ /* 0x040fe4000784c0ff */
[----:B------:R-:W-:-:S11]  /*0ad0*/  LOP3.LUT P1, RZ, R2, 0x4, RZ, 0xc0, !PT ;  /* 0x0000000402ff7812 */ /* 0x000fd6000782c0ff */
[----:B------:R-:W-:Y:S05]  /*0ae0*/  @!P2 BRA `(.L_x_11) ;  /* 0x0000000000aca947 */ /* 0x000fea0003800000 */
[----:B------:R-:W0:Y:S01]  /*0af0*/  LDC.64 R20, c[0x0][0x380] ;  /* 0x0000e000ff147b82 */ /* 0x000e220000000a00 */
[----:B------:R-:W-:Y:S01]  /*0b00*/  VIADD R9, R26, UR7 ;  /* 0x000000071a097c36 */ /* 0x000fe20008000000 */
[----:B------:R-:W-:-:S06]  /*0b10*/  IADD3 R11, PT, PT, R25, R26, RZ ;  /* 0x0000001a190b7210 */ /* 0x000fcc0007ffe0ff */
[----:B------:R-:W1:Y:S01]  /*0b20*/  LDC.64 R18, c[0x0][0x388] ;  /* 0x0000e200ff127b82 */ /* 0x000e620000000a00 */
[----:B0-----:R-:W-:-:S05]  /*0b30*/  IMAD.WIDE R20, R9, 0x2, R20 ;  /* 0x0000000209147825 */ /* 0x001fca00078e0214 */
[----:B------:R-:W2:Y:S01]  /*0b40*/  LDG.E.64.CONSTANT R8, desc[UR20][R20.64] ;  /* 0x0000001414087981 */ /* 0x000ea2000c1e9b00 */
[----:B-1----:R-:W-:-:S03]  /*0b50*/  IMAD.WIDE R18, R11, 0x2, R18 ;  /* 0x000000020b127825 */ /* 0x002fc600078e0212 */
[----:B------:R-:W3:Y:S04]  /*0b60*/  LDG.E.64.CONSTANT R12, desc[UR20][R20.64+0x8] ;  /* 0x00000814140c7981 */ /* 0x000ee8000c1e9b00 */
[----:B------:R-:W4:Y:S04]  /*0b70*/  LDG.E.64.CONSTANT R10, desc[UR20][R18.64] ;  /* 0x00000014120a7981 */ /* 0x000f28000c1e9b00 */
[----:B------:R-:W5:Y:S01]  /*0b80*/  LDG.E.64.CONSTANT R14, desc[UR20][R18.64+0x8] ;  /* 0x00000814120e7981 */ /* 0x000f62000c1e9b00 */
[----:B------:R-:W-:Y:S01]  /*0b90*/  VIADD R26, R26, 0x8 ;  /* 0x000000081a1a7836 */ /* 0x000fe20000000000 */
[C---:B--2---:R-:W-:Y:S01]  /*0ba0*/  PRMT R17, R8.reuse, 0x7632, R17 ;  /* 0x0000763208117816 */ /* 0x044fe20000000011 */
[----:B------:R-:W-:Y:S01]  /*0bb0*/  IMAD.U32 R23, R8, 0x10000, RZ ;  /* 0x0001000008177824 */ /* 0x000fe200078e00ff */
[----:B----4-:R-:W-:-:S02]  /*0bc0*/  PRMT R8, R10, 0x7632, R8 ;  /* 0x000076320a087816 */ /* 0x010fc40000000008 */
[----:B------:R-:W-:Y:S01]  /*0bd0*/  SHF.L.U32 R10, R10, 0x10, RZ ;  /* 0x000000100a0a7819 */ /* 0x000fe200000006ff */
[----:B------:R-:W-:Y:S01]  /*0be0*/  IMAD.U32 R17, R17, 0x10000, RZ ;  /* 0x0001000011117824 */ /* 0x000fe200078e00ff */
[----:B------:R-:W-:-:S03]  /*0bf0*/  SHF.L.U32 R8, R8, 0x10, RZ ;  /* 0x0000001008087819 */ /* 0x000fc600000006ff */
[----:B------:R-:W-:Y:S01]  /*0c00*/  FFMA R10, R23, R10, R16 ;  /* 0x0000000a170a7223 */ /* 0x000fe20000000010 */
[----:B------:R-:W-:Y:S01]  /*0c10*/  IMAD.U32 R23, R9, 0x10000, RZ ;  /* 0x0001000009177824 */ /* 0x000fe200078e00ff */
[----:B------:R-:W-:Y:S02]  /*0c20*/  SHF.L.U32 R16, R11, 0x10, RZ ;  /* 0x000000100b107819 */ /* 0x000fe400000006ff */
[----:B------:R-:W-:Y:S01]  /*0c30*/  PRMT R9, R9, 0x7632, R9 ;  /* 0x0000763209097816 */ /* 0x000fe20000000009 */
[--C-:B------:R-:W-:Y:S01]  /*0c40*/  FFMA R8, R17, R8, R10.reuse ;  /* 0x0000000811087223 */ /* 0x100fe2000000000a */
[----:B------:R-:W-:Y:S01]  /*0c50*/  PRMT R11, R11, 0x7632, R11 ;  /* 0x000076320b0b7816 */ /* 0x000fe2000000000b */
[C---:B---3--:R-:W-:Y:S01]  /*0c60*/  IMAD.U32 R17, R12.reuse, 0x10000, RZ ;  /* 0x000100000c117824 */ /* 0x048fe200078e00ff */
[----:B------:R-:W-:Y:S01]  /*0c70*/  PRMT R10, R12, 0x7632, R10 ;  /* 0x000076320c0a7816 */ /* 0x000fe2000000000a */
[----:B------:R-:W-:Y:S01]  /*0c80*/  FFMA R8, R23, R16, R8 ;  /* 0x0000001017087223 */ /* 0x000fe20000000008 */
[----:B------:R-:W-:Y:S01]  /*0c90*/  SHF.L.U32 R11, R11, 0x10, RZ ;  /* 0x000000100b0b7819 */ /* 0x000fe200000006ff */
[----:B------:R-:W-:Y:S01]  /*0ca0*/  IMAD.U32 R9, R9, 0x10000, RZ ;  /* 0x0001000009097824 */ /* 0x000fe200078e00ff */
[----:B-----5:R-:W-:-:S02]  /*0cb0*/  PRMT R12, R14, 0x7632, R12 ;  /* 0x000076320e0c7816 */ /* 0x020fc4000000000c */
[----:B------:R-:W-:Y:S01]  /*0cc0*/  SHF.L.U32 R14, R14, 0x10, RZ ;  /* 0x000000100e0e7819 */ /* 0x000fe200000006ff */
[----:B------:R-:W-:Y:S01]  /*0cd0*/  FFMA R8, R9, R11, R8 ;  /* 0x0000000b09087223 */ /* 0x000fe20000000008 */
[----:B------:R-:W-:Y:S01]  /*0ce0*/  SHF.L.U32 R12, R12, 0x10, RZ ;  /* 0x000000100c0c7819 */ /* 0x000fe200000006ff */
[----:B------:R-:W-:Y:S02]  /*0cf0*/  IMAD.U32 R9, R10, 0x10000, RZ ;  /* 0x000100000a097824 */ /* 0x000fe400078e00ff */
[----:B------:R-:W-:Y:S01]  /*0d00*/  FFMA R8, R17, R14, R8 ;  /* 0x0000000e11087223 */ /* 0x000fe20000000008 */
[----:B------:R-:W-:Y:S02]  /*0d10*/  PRMT R11, R15, 0x7632, R11 ;  /* 0x000076320f0b7816 */ /* 0x000fe4000000000b */
[C---:B------:R-:W-:Y:S01]  /*0d20*/  PRMT R10, R13.reuse, 0x7632, R10 ;  /* 0x000076320d0a7816 */ /* 0x040fe2000000000a */
[----:B------:R-:W-:Y:S01]  /*0d30*/  IMAD.U32 R13, R13, 0x10000, RZ ;  /* 0x000100000d0d7824 */ /* 0x000fe200078e00ff */
[----:B------:R-:W-:Y:S01]  /*0d40*/  SHF.L.U32 R15, R15, 0x10, RZ ;  /* 0x000000100f0f7819 */ /* 0x000fe200000006ff */
[----:B------:R-:W-:Y:S01]  /*0d50*/  FFMA R8, R9, R12, R8 ;  /* 0x0000000c09087223 */ /* 0x000fe20000000008 */
[----:B------:R-:W-:Y:S01]  /*0d60*/  SHF.L.U32 R11, R11, 0x10, RZ ;  /* 0x000000100b0b7819 */ /* 0x000fe200000006ff */
[----:B------:R-:W-:-:S02]  /*0d70*/  IMAD.U32 R9, R10, 0x10000, RZ ;  /* 0x000100000a097824 */ /* 0x000fc400078e00ff */
[----:B------:R-:W-:-:S04]  /*0d80*/  FFMA R8, R13, R15, R8 ;  /* 0x0000000f0d087223 */ /* 0x000fc80000000008 */
[----:B------:R-:W-:-:S07]  /*0d90*/  FFMA R16, R9, R11, R8 ;  /* 0x0000000b09107223 */ /* 0x000fce0000000008 */
.L_x_11:
[----:B------:R-:W-:Y:S05]  /*0da0*/  @P1 BRA `(.L_x_10) ;  /* 0x0000000000601947 */ /* 0x000fea0003800000 */
[----:B------:R-:W0:Y:S01]  /*0db0*/  LDC.64 R10, c[0x0][0x380] ;  /* 0x0000e000ff0a7b82 */ /* 0x000e220000000a00 */
[----:B------:R-:W-:Y:S01]  /*0dc0*/  IADD3 R13, PT, PT, R26, UR7, RZ ;  /* 0x000000071a0d7c10 */ /* 0x000fe2000fffe0ff */
[----:B------:R-:W-:-:S06]  /*0dd0*/  IMAD.IADD R25, R25, 0x1, R26 ;  /* 0x0000000119197824 */ /* 0x000fcc00078e021a */
[----:B------:R-:W1:Y:S01]  /*0de0*/  LDC.64 R8, c[0x0][0x388] ;  /* 0x0000e200ff087b82 */ /* 0x000e620000000a00 */
[----:B0-----:R-:W-:-:S04]  /*0df0*/  IMAD.WIDE R12, R13, 0x2, R10 ;  /* 0x000000020d0c7825 */ /* 0x001fc800078e020a */
[----:B-1----:R-:W-:Y:S02]  /*0e00*/  IMAD.WIDE R10, R25, 0x2, R8 ;  /* 0x00000002190a7825 */ /* 0x002fe400078e0208 */
[----:B------:R-:W2:Y:S04]  /*0e10*/  LDG.E.64.CONSTANT R8, desc[UR20][R12.64] ;  /* 0x000000140c087981 */ /* 0x000ea8000c1e9b00 */
[----:B------:R-:W3:Y:S01]  /*0e20*/  LDG.E.64.CONSTANT R10, desc[UR20][R10.64] ;  /* 0x000000140a0a7981 */ /* 0x000ee2000c1e9b00 */
[C---:B--2---:R-:W-:Y:S02]  /*0e30*/  SHF.L.U32 R15, R8.reuse, 0x10, RZ ;  /* 0x00000010080f7819 */ /* 0x044fe400000006ff */
[----:B------:R-:W-:Y:S02]  /*0e40*/  PRMT R8, R8, 0x7632, R8 ;  /* 0x0000763208087816 */ /* 0x000fe40000000008 */
[C---:B---3--:R-:W-:Y:S01]  /*0e50*/  PRMT R14, R10.reuse, 0x7632, R14 ;  /* 0x000076320a0e7816 */ /* 0x048fe2000000000e */
[----:B------:R-:W-:Y:S01]  /*0e60*/  IMAD.U32 R17, R10, 0x10000, RZ ;  /* 0x000100000a117824 */ /* 0x000fe200078e00ff */
[----:B------:R-:W-:-:S02]  /*0e70*/  SHF.L.U32 R8, R8, 0x10, RZ ;  /* 0x0000001008087819 */ /* 0x000fc400000006ff */
[----:B------:R-:W-:Y:S01]  /*0e80*/  PRMT R12, R11, 0x7632, R12 ;  /* 0x000076320b0c7816 */ /* 0x000fe2000000000c */
[--C-:B------:R-:W-:Y:S01]  /*0e90*/  FFMA R15, R15, R17, R16.reuse ;  /* 0x000000110f0f7223 */ /* 0x100fe20000000010 */
[----:B------:R-:W-:Y:S01]  /*0ea0*/  IMAD.U32 R14, R14, 0x10000, RZ ;  /* 0x000100000e0e7824 */ /* 0x000fe200078e00ff */
[----:B------:R-:W-:Y:S01]  /*0eb0*/  PRMT R16, R9, 0x7632, R16 ;  /* 0x0000763209107816 */ /* 0x000fe20000000010 */
[----:B------:R-:W-:Y:S01]  /*0ec0*/  IMAD.U32 R11, R11, 0x10000, RZ ;  /* 0x000100000b0b7824 */ /* 0x000fe200078e00ff */
[----:B------:R-:W-:Y:S01]  /*0ed0*/  SHF.L.U32 R9, R9, 0x10, RZ ;  /* 0x0000001009097819 */ /* 0x000fe200000006ff */
[----:B------:R-:W-:Y:S01]  /*0ee0*/  FFMA R8, R8, R14, R15 ;  /* 0x0000000e08087223 */ /* 0x000fe2000000000f */
[----:B------:R-:W-:Y:S01]  /*0ef0*/  SHF.L.U32 R13, R16, 0x10, RZ ;  /* 0x00000010100d7819 */ /* 0x000fe200000006ff */
[----:B------:R-:W-:Y:S02]  /*0f00*/  IMAD.U32 R12, R12, 0x10000, RZ ;  /* 0x000100000c0c7824 */ /* 0x000fe400078e00ff */
[----:B------:R-:W-:-:S04]  /*0f10*/  FFMA R8, R9, R11, R8 ;  /* 0x0000000b09087223 */ /* 0x000fc80000000008 */
[----:B------:R-:W-:-:S07]  /*0f20*/  FFMA R16, R13, R12, R8 ;  /* 0x0000000c0d107223 */ /* 0x000fce0000000008 */
.L_x_10:
[----:B------:R-:W0:Y:S01]  /*0f30*/  S2UR UR17, SR_CgaCtaId ;  /* 0x00000000001179c3 */ /* 0x000e220000008800 */
[----:B------:R-:W1:Y:S01]  /*0f40*/  LDCU UR18, c[0x0][0x3b4] ;  /* 0x00007680ff1277ac */ /* 0x000e620008000800 */
[----:B------:R-:W-:Y:S01]  /*0f50*/  UMOV UR11, 0x400 ;  /* 0x00000400000b7882 */ /* 0x000fe20000000000 */
[----:B-1----:R-:W-:Y:S01]  /*0f60*/  FMUL R16, R16, UR18 ;  /* 0x0000001210107c20 */ /* 0x002fe20008400000 */
[----:B0-----:R-:W-:-:S06]  /*0f70*/  ULEA UR11, UR17, UR11, 0x18 ;  /* 0x0000000b110b7291 */ /* 0x001fcc000f8ec0ff */
[C---:B------:R-:W-:Y:S02]  /*0f80*/  LEA R9, R24.reuse, UR11, 0x2 ;  /* 0x0000000b18097c11 */ /* 0x040fe4000f8e10ff */
[----:B------:R-:W-:-:S03]  /*0f90*/  IADD3 R24, PT, PT, R24, UR23, RZ ;  /* 0x0000001718187c10 */ /* 0x000fc6000fffe0ff */
[----:B------:R0:W-:Y:S01]  /*0fa0*/  STS [R9], R16 ;  /* 0x0000001009007388 */ /* 0x0001e20000000800 */
[----:B------:R-:W-:-:S13]  /*0fb0*/  ISETP.GE.AND P1, PT, R24, UR26, PT ;  /* 0x0000001a18007c0c */ /* 0x000fda000bf26270 */
[----:B0-----:R-:W-:Y:S05]  /*0fc0*/  @!P1 BRA `(.L_x_12) ;  /* 0xfffffff4003c9947 */ /* 0x001fea000383ffff */
[----:B------:R-:W-:Y:S05]  /*0fd0*/  BSYNC.RECONVERGENT B1 ;  /* 0x0000000000017941 */ /* 0x000fea0003800200 */
.L_x_7:
[----:B------:R-:W-:Y:S05]  /*0fe0*/  BRA `(.L_x_2) ;  /* 0x0000000c00c07947 */ /* 0x000fea0003800000 */
.L_x_3:
        /* <DEDUP_REMOVED lines=8> */
.L_x_15:
[----:B------:R-:W-:Y:S01]  /*1070*/  FMUL R10, RZ, UR28 ;  /* 0x0000001cff0a7c20 */ /* 0x000fe20008400000 */
[C---:B------:R-:W-:Y:S01]  /*1080*/  LEA R9, R8.reuse, R11, 0x2 ;  /* 0x0000000b08097211 */ /* 0x040fe200078e10ff */
[----:B------:R-:W-:-:S04]  /*1090*/  VIADD R8, R8, UR23 ;  /* 0x0000001708087c36 */ /* 0x000fc80008000000 */
[----:B------:R0:W-:Y:S01]  /*10a0*/  STS [R9], R10 ;  /* 0x0000000a09007388 */ /* 0x0001e20000000800 */
[----:B------:R-:W-:-:S13]  /*10b0*/  ISETP.GE.AND P1, PT, R8, UR26, PT ;  /* 0x0000001a08007c0c */ /* 0x000fda000bf26270 */
[----:B0-----:R-:W-:Y:S05]  /*10c0*/  @!P1 BRA `(.L_x_15) ;  /* 0xfffffffc00e89947 */ /* 0x001fea000383ffff */
[----:B------:R-:W-:Y:S05]  /*10d0*/  BSYNC.RECONVERGENT B1 ;  /* 0x0000000000017941 */ /* 0x000fea0003800200 */
.L_x_14:
[----:B------:R-:W-:Y:S05]  /*10e0*/  BRA `(.L_x_2) ;  /* 0x0000000c00807947 */ /* 0x000fea0003800000 */
.L_x_13:
[----:B------:R-:W-:-:S07]  /*10f0*/  MOV R16, R0 ;  /* 0x0000000000107202 */ /* 0x000fce0000000f00 */
.L_x_21:
[----:B------:R-:W0:Y:S01]  /*1100*/  LDCU UR11, c[0x0][0x3b0] ;  /* 0x00007600ff0b77ac */ /* 0x000e220008000800 */
[----:B------:R-:W-:Y:S01]  /*1110*/  ISETP.GE.U32.AND P1, PT, R2, 0xf, PT ;  /* 0x0000000f0200780c */ /* 0x000fe20003f26070 */
[----:B------:R-:W-:Y:S02]  /*1120*/  VIADD R8, R16, UR6 ;  /* 0x0000000610087c36 */ /* 0x000fe40008000000 */
[----:B------:R-:W-:Y:S02]  /*1130*/  HFMA2 R18, -RZ, RZ, 0, 0 ;  /* 0x00000000ff127431 */ /* 0x000fe400000001ff */
[----:B------:R-:W-:Y:S02]  /*1140*/  IMAD.MOV.U32 R20, RZ, RZ, RZ ;  /* 0x000000ffff147224 */ /* 0x000fe400078e00ff */
[----:B0-----:R-:W-:-:S06]  /*1150*/  IMAD R17, R8, UR11, R7 ;  /* 0x0000000b08117c24 */ /* 0x001fcc000f8e0207 */
[----:B------:R-:W-:Y:S05]  /*1160*/  @!P1 BRA `(.L_x_16) ;  /* 0x0000000400809947 */ /* 0x000fea0003800000 */
[----:B------:R-:W-:Y:S01]  /*1170*/  IADD3 R20, PT, PT, -R3, RZ, RZ ;  /* 0x000000ff03147210 */ /* 0x000fe20007ffe1ff */
[----:B------:R-:W-:Y:S01]  /*1180*/  IMAD.MOV.U32 R18, RZ, RZ, RZ ;  /* 0x000000ffff127224 */ /* 0x000fe200078e00ff */
[----:B------:R-:W-:Y:S01]  /*1190*/  MOV R13, R17 ;  /* 0x00000011000d7202 */ /* 0x000fe20000000f00 */
[----:B------:R-:W-:-:S07]  /*11a0*/  IMAD.U32 R15, RZ, RZ, UR7 ;  /* 0x00000007ff0f7e24 */ /* 0x000fce000f8e00ff */
.L_x_17:
[----:B------:R-:W-:Y:S01]  /*11b0*/  MOV R10, UR14 ;  /* 0x0000000e000a7c02 */ /* 0x000fe20008000f00 */
[----:B------:R-:W-:Y:S01]  /*11c0*/  IMAD.U32 R11, RZ, RZ, UR15 ;  /* 0x0000000fff0b7e24 */ /* 0x000fe2000f8e00ff */
[----:B------:R-:W-:Y:S01]  /*11d0*/  MOV R8, UR12 ;  /* 0x0000000c00087c02 */ /* 0x000fe20008000f00 */
[----:B------:R-:W-:Y:S02]  /*11e0*/  IMAD.U32 R9, RZ, RZ, UR13 ;  /* 0x0000000dff097e24 */ /* 0x000fe4000f8e00ff */
[----:B------:R-:W-:-:S04]  /*11f0*/  IMAD.WIDE R10, R15, 0x2, R10 ;  /* 0x000000020f0a7825 */ /* 0x000fc800078e020a */
[----:B------:R-:W-:Y:S01]  /*1200*/  IMAD.WIDE R8, R13, 0x2, R8 ;  /* 0x000000020d087825 */ /* 0x000fe200078e0208 */
[----:B------:R-:W2:Y:S04]  /*1210*/  LDG.E.U16.CONSTANT R12, desc[UR20][R10.64+-0x10] ;  /* 0xfffff0140a0c7981 */ /* 0x000ea8000c1e9500 */
[----:B------:R-:W3:Y:S04]  /*1220*/  LDG.E.U16.CONSTANT R26, desc[UR20][R8.64+-0x10] ;  /* 0xfffff014081a7981 */ /* 0x000ee8000c1e9500 */
[----:B------:R-:W4:Y:S04]  /*1230*/  LDG.E.U16.CONSTANT R14, desc[UR20][R10.64+-0xe] ;  /* 0xfffff2140a0e7981 */ /* 0x000f28000c1e9500 */
[----:B------:R-:W5:Y:S04]  /*1240*/  LDG.E.U16.CONSTANT R24, desc[UR20][R8.64+-0xe] ;  /* 0xfffff21408187981 */ /* 0x000f68000c1e9500 */
[----:B------:R-:W5:Y:S04]  /*1250*/  LDG.E.U16.CONSTANT R19, desc[UR20][R10.64+-0xc] ;  /* 0xfffff4140a137981 */ /* 0x000f68000c1e9500 */
[----:B------:R-:W5:Y:S04]  /*1260*/  LDG.E.U16.CONSTANT R22, desc[UR20][R8.64+-0xc] ;  /* 0xfffff41408167981 */ /* 0x000f68000c1e9500 */
[----:B------:R-:W5:Y:S04]  /*1270*/  LDG.E.U16.CONSTANT R21, desc[UR20][R10.64+-0xa] ;  /* 0xfffff6140a157981 */ /* 0x000f68000c1e9500 */
[----:B------:R-:W5:Y:S04]  /*1280*/  LDG.E.U16.CONSTANT R23, desc[UR20][R8.64+-0xa] ;  /* 0xfffff61408177981 */ /* 0x000f68000c1e9500 */
[----:B------:R-:W5:Y:S04]  /*1290*/  LDG.E.U16.CONSTANT R28, desc[UR20][R8.64+0xc] ;  /* 0x00000c14081c7981 */ /* 0x000f68000c1e9500 */
[----:B------:R-:W5:Y:S01]  /*12a0*/  LDG.E.U16.CONSTANT R29, desc[UR20][R8.64+0xe] ;  /* 0x00000e14081d7981 */ /* 0x000f62000c1e9500 */
[----:B--2---:R-:W-:-:S03]  /*12b0*/  SHF.L.U32 R25, R12, 0x10, RZ ;  /* 0x000000100c197819 */ /* 0x004fc600000006ff */
[----:B------:R-:W2:Y:S01]  /*12c0*/  LDG.E.U16.CONSTANT R12, desc[UR20][R8.64+-0x8] ;  /* 0xfffff814080c7981 */ /* 0x000ea2000c1e9500 */
[----:B---3--:R-:W-:-:S04]  /*12d0*/  IMAD.U32 R26, R26, 0x10000, RZ ;  /* 0x000100001a1a7824 */ /* 0x008fc800078e00ff */
[----:B------:R-:W-:Y:S02]  /*12e0*/  FFMA R26, R25, R26, R18 ;  /* 0x0000001a191a7223 */ /* 0x000fe40000000012 */
[----:B------:R-:W3:Y:S01]  /*12f0*/  LDG.E.U16.CONSTANT R25, desc[UR20][R10.64+-0x8] ;  /* 0xfffff8140a197981 */ /* 0x000ee2000c1e9500 */
[----:B----4-:R-:W-:-:S03]  /*1300*/  SHF.L.U32 R27, R14, 0x10, RZ ;  /* 0x000000100e1b7819 */ /* 0x010fc600000006ff */
[----:B------:R-:W4:Y:S04]  /*1310*/  LDG.E.U16.CONSTANT R18, desc[UR20][R10.64+-0x6] ;  /* 0xfffffa140a127981 */ /* 0x000f28000c1e9500 */
[----:B------:R-:W4:Y:S01]  /*1320*/  LDG.E.U16.CONSTANT R14, desc[UR20][R8.64+-0x6] ;  /* 0xfffffa14080e7981 */ /* 0x000f22000c1e9500 */
[----:B-----5:R-:W-:Y:S01]  /*1330*/  IMAD.U32 R24, R24, 0x10000, RZ ;  /* 0x0001000018187824 */ /* 0x020fe200078e00ff */
[----:B------:R-:W-:Y:S01]  /*1340*/  SHF.L.U32 R19, R19, 0x10, RZ ;  /* 0x0000001013137819 */ /* 0x000fe200000006ff */
[----:B------:R-:W-:Y:S02]  /*1350*/  IMAD.U32 R22, R22, 0x10000, RZ ;  /* 0x0001000016167824 */ /* 0x000fe400078e00ff */
[----:B------:R-:W-:Y:S01]  /*1360*/  FFMA R24, R27, R24, R26 ;  /* 0x000000181b187223 */ /* 0x000fe2000000001a */
[----:B------:R-:W-:Y:S01]  /*1370*/  SHF.L.U32 R27, R21, 0x10, RZ ;  /* 0x00000010151b7819 */ /* 0x000fe200000006ff */
[----:B------:R-:W5:Y:S02]  /*1380*/  LDG.E.U16.CONSTANT R26, desc[UR20][R10.64+0x2] ;  /* 0x000002140a1a7981 */ /* 0x000f64000c1e9500 */
[----:B------:R-:W-:Y:S01]  /*1390*/  FFMA R22, R19, R22, R24 ;  /* 0x0000001613167223 */ /* 0x000fe20000000018 */
[----:B------:R-:W-:Y:S01]  /*13a0*/  IMAD.U32 R23, R23, 0x10000, RZ ;  /* 0x0001000017177824 */ /* 0x000fe200078e00ff */
[----:B------:R-:W5:Y:S04]  /*13b0*/  LDG.E.U16.CONSTANT R19, desc[UR20][R10.64+-0x4] ;  /* 0xfffffc140a137981 */ /* 0x000f68000c1e9500 */
[----:B------:R-:W5:Y:S01]  /*13c0*/  LDG.E.U16.CONSTANT R21, desc[UR20][R8.64+-0x4] ;  /* 0xfffffc1408157981 */ /* 0x000f62000c1e9500 */
[----:B------:R-:W-:-:S03]  /*13d0*/  FFMA R27, R27, R23, R22 ;  /* 0x000000171b1b7223 */ /* 0x000fc60000000016 */
[----:B------:R-:W5:Y:S04]  /*13e0*/  LDG.E.U16.CONSTANT R22, desc[UR20][R10.64+-0x2] ;  /* 0xfffffe140a167981 */ /* 0x000f68000c1e9500 */
[----:B------:R-:W5:Y:S01]  /*13f0*/  LDG.E.U16.CONSTANT R23, desc[UR20][R8.64+-0x2] ;  /* 0xfffffe1408177981 */ /* 0x000f62000c1e9500 */
[----:B--2---:R-:W-:Y:S01]  /*1400*/  IMAD.U32 R12, R12, 0x10000, RZ ;  /* 0x000100000c0c7824 */ /* 0x004fe200078e00ff */
[----:B---3--:R-:W-:Y:S02]  /*1410*/  SHF.L.U32 R24, R25, 0x10, RZ ;  /* 0x0000001019187819 */ /* 0x008fe400000006ff */
[----:B------:R-:W2:Y:S03]  /*1420*/  LDG.E.U16.CONSTANT R25, desc[UR20][R8.64] ;  /* 0x0000001408197981 */ /* 0x000ea6000c1e9500 */
[----:B------:R-:W-:Y:S01]  /*1430*/  FFMA R12, R24, R12, R27 ;  /* 0x0000000c180c7223 */ /* 0x000fe2000000001b */
[----:B----4-:R-:W-:Y:S01]  /*1440*/  SHF.L.U32 R27, R18, 0x10, RZ ;  /* 0x00000010121b7819 */ /* 0x010fe200000006ff */
[----:B------:R-:W3:Y:S01]  /*1450*/  LDG.E.U16.CONSTANT R24, desc[UR20][R10.64] ;  /* 0x000000140a187981 */ /* 0x000ee2000c1e9500 */
[----:B------:R-:W-:-:S03]  /*1460*/  IMAD.U32 R14, R14, 0x10000, RZ ;  /* 0x000100000e0e7824 */ /* 0x000fc600078e00ff */
[----:B------:R-:W4:Y:S01]  /*1470*/  LDG.E.U16.CONSTANT R18, desc[UR20][R8.64+0x6] ;  /* 0x0000061408127981 */ /* 0x000f22000c1e9500 */
[----:B------:R-:W-:-:S03]  /*1480*/  FFMA R12, R27, R14, R12 ;  /* 0x0000000e1b0c7223 */ /* 0x000fc6000000000c */
[----:B------:R-:W4:Y:S01]  /*1490*/  LDG.E.U16.CONSTANT R27, desc[UR20][R8.64+0x2] ;  /* 0x00000214081b7981 */ /* 0x000f22000c1e9500 */
[----:B-----5:R-:W-:-:S03]  /*14a0*/  SHF.L.U32 R19, R19, 0x10, RZ ;  /* 0x0000001013137819 */ /* 0x020fc600000006ff */
[----:B------:R-:W5:Y:S01]  /*14b0*/  LDG.E.U16.CONSTANT R14, desc[UR20][R10.64+0x6] ;  /* 0x000006140a0e7981 */ /* 0x000f62000c1e9500 */
[----:B------:R-:W-:-:S04]  /*14c0*/  IMAD.U32 R21, R21, 0x10000, RZ ;  /* 0x0001000015157824 */ /* 0x000fc800078e00ff */
[----:B------:R-:W-:Y:S01]  /*14d0*/  FFMA R12, R19, R21, R12 ;  /* 0x00000015130c7223 */ /* 0x000fe2000000000c */
[----:B------:R-:W-:Y:S01]  /*14e0*/  SHF.L.U32 R19, R22, 0x10, RZ ;  /* 0x0000001016137819 */ /* 0x000fe200000006ff */
[----:B------:R-:W5:Y:S01]  /*14f0*/  LDG.E.U16.CONSTANT R21, desc[UR20][R10.64+0x8] ;  /* 0x000008140a157981 */ /* 0x000f62000c1e9500 */
[----:B------:R-:W-:-:S03]  /*1500*/  IMAD.U32 R23, R23, 0x10000, RZ ;  /* 0x0001000017177824 */ /* 0x000fc600078e00ff */
[----:B------:R-:W5:Y:S01]  /*1510*/  LDG.E.U16.CONSTANT R22, desc[UR20][R8.64+0x8] ;  /* 0x0000081408167981 */ /* 0x000f62000c1e9500 */
[----:B------:R-:W-:-:S03]  /*1520*/  FFMA R23, R19, R23, R12 ;  /* 0x0000001713177223 */ /* 0x000fc6000000000c */
[----:B------:R-:W5:Y:S04]  /*1530*/  LDG.E.U16.CONSTANT R12, desc[UR20][R10.64+0x4] ;  /* 0x000004140a0c7981 */ /* 0x000f68000c1e9500 */
[----:B------:R-:W5:Y:S01]  /*1540*/  LDG.E.U16.CONSTANT R19, desc[UR20][R8.64+0x4] ;  /* 0x0000041408137981 */ /* 0x000f62000c1e9500 */
[----:B------:R-:W-:Y:S01]  /*1550*/  SHF.L.U32 R26, R26, 0x10, RZ ;  /* 0x000000101a1a7819 */ /* 0x000fe200000006ff */
[----:B--2---:R-:W-:Y:S01]  /*1560*/  IMAD.U32 R25, R25, 0x10000, RZ ;  /* 0x0001000019197824 */ /* 0x004fe200078e00ff */
[----:B---3--:R-:W-:-:S05]  /*1570*/  SHF.L.U32 R24, R24, 0x10, RZ ;  /* 0x0000001018187819 */ /* 0x008fca00000006ff */
[----:B------:R-:W-:Y:S02]  /*1580*/  FFMA R23, R24, R25, R23 ;  /* 0x0000001918177223 */ /* 0x000fe40000000017 */
[----:B------:R-:W2:Y:S01]  /*1590*/  LDG.E.U16.CONSTANT R25, desc[UR20][R10.64+0xa] ;  /* 0x00000a140a197981 */ /* 0x000ea2000c1e9500 */
[----:B----4-:R-:W-:-:S03]  /*15a0*/  IMAD.U32 R27, R27, 0x10000, RZ ;  /* 0x000100001b1b7824 */ /* 0x010fc600078e00ff */
[----:B------:R-:W3:Y:S01]  /*15b0*/  LDG.E.U16.CONSTANT R24, desc[UR20][R8.64+0xa] ;  /* 0x00000a1408187981 */ /* 0x000ee2000c1e9500 */
[----:B------:R-:W-:-:S03]  /*15c0*/  FFMA R26, R26, R27, R23 ;  /* 0x0000001b1a1a7223 */ /* 0x000fc60000000017 */
[----:B------:R-:W4:Y:S04]  /*15d0*/  LDG.E.U16.CONSTANT R23, desc[UR20][R10.64+0xc] ;  /* 0x00000c140a177981 */ /* 0x000f28000c1e9500 */
[----:B------:R-:W4:Y:S01]  /*15e0*/  LDG.E.U16.CONSTANT R27, desc[UR20][R10.64+0xe] ;  /* 0x00000e140a1b7981 */ /* 0x000f22000c1e9500 */
[----:B------:R-:W-:Y:S01]  /*15f0*/  IMAD.U32 R18, R18, 0x10000, RZ ;  /* 0x0001000012127824 */ /* 0x000fe200078e00ff */
[----:B------:R-:W-:Y:S02]  /*1600*/  IADD3 R20, PT, PT, R20, 0x10, RZ ;  /* 0x0000001014147810 */ /* 0x000fe40007ffe0ff */
[----:B-----5:R-:W-:Y:S01]  /*1610*/  SHF.L.U32 R12, R12, 0x10, RZ ;  /* 0x000000100c0c7819 */ /* 0x020fe200000006ff */
[----:B------:R-:W-:-:S04]  /*1620*/  IMAD.U32 R19, R19, 0x10000, RZ ;  /* 0x0001000013137824 */ /* 0x000fc800078e00ff */
[----:B------:R-:W-:Y:S01]  /*1630*/  FFMA R12, R12, R19, R26 ;  /* 0x000000130c0c7223 */ /* 0x000fe2000000001a */
[----:B------:R-:W-:Y:S01]  /*1640*/  SHF.L.U32 R19, R14, 0x10, RZ ;  /* 0x000000100e137819 */ /* 0x000fe200000006ff */
[----:B------:R-:W-:Y:S01]  /*1650*/  IMAD.U32 R22, R22, 0x10000, RZ ;  /* 0x0001000016167824 */ /* 0x000fe200078e00ff */
[----:B------:R-:W-:Y:S02]  /*1660*/  SHF.L.U32 R21, R21, 0x10, RZ ;  /* 0x0000001015157819 */ /* 0x000fe400000006ff */
[----:B------:R-:W-:Y:S01]  /*1670*/  ISETP.NE.AND P1, PT, R20, RZ, PT ;  /* 0x000000ff1400720c */ /* 0x000fe20003f25270 */
[----:B------:R-:W-:Y:S01]  /*1680*/  FFMA R12, R19, R18, R12 ;  /* 0x00000012130c7223 */ /* 0x000fe2000000000c */
[----:B------:R-:W-:-:S03]  /*1690*/  SHF.L.U32 R28, R28, 0x10, RZ ;  /* 0x000000101c1c7819 */ /* 0x000fc600000006ff */
[----:B------:R-:W-:Y:S01]  /*16a0*/  FFMA R12, R21, R22, R12 ;  /* 0x00000016150c7223 */ /* 0x000fe2000000000c */
[----:B------:R-:W-:Y:S01]  /*16b0*/  SHF.L.U32 R29, R29, 0x10, RZ ;  /* 0x000000101d1d7819 */ /* 0x000fe200000006ff */
[----:B------:R-:W-:Y:S01]  /*16c0*/  VIADD R15, R15, 0x10 ;  /* 0x000000100f0f7836 */ /* 0x000fe20000000000 */
[----:B------:R-:W-:Y:S02]  /*16d0*/  IADD3 R13, PT, PT, R13, 0x10, RZ ;  /* 0x000000100d0d7810 */ /* 0x000fe40007ffe0ff */
[----:B--2---:R-:W-:Y:S01]  /*16e0*/  SHF.L.U32 R25, R25, 0x10, RZ ;  /* 0x0000001019197819 */ /* 0x004fe200000006ff */
[----:B---3--:R-:W-:Y:S02]  /*16f0*/  IMAD.U32 R24, R24, 0x10000, RZ ;  /* 0x0001000018187824 */ /* 0x008fe400078e00ff */
[----:B----4-:R-:W-:Y:S02]  /*1700*/  IMAD.U32 R23, R23, 0x10000, RZ ;  /* 0x0001000017177824 */ /* 0x010fe400078e00ff */
[----:B------:R-:W-:Y:S01]  /*1710*/  FFMA R12, R25, R24, R12 ;  /* 0x00000018190c7223 */ /* 0x000fe2000000000c */
[----:B------:R-:W-:-:S03]  /*1720*/  IMAD.U32 R27, R27, 0x10000, RZ ;  /* 0x000100001b1b7824 */ /* 0x000fc600078e00ff */
[----:B------:R-:W-:-:S04]  /*1730*/  FFMA R12, R23, R28, R12 ;  /* 0x0000001c170c7223 */ /* 0x000fc8000000000c */
[----:B------:R-:W-:Y:S01]  /*1740*/  FFMA R18, R27, R29, R12 ;  /* 0x0000001d1b127223 */ /* 0x000fe2000000000c */
[----:B------:R-:W-:Y:S06]  /*1750*/  @P1 BRA `(.L_x_17) ;  /* 0xfffffff800941947 */ /* 0x000fec000383ffff */
[----:B------:R-:W-:-:S07]  /*1760*/  IMAD.MOV.U32 R20, RZ, RZ, R3 ;  /* 0x000000ffff147224 */ /* 0x000fce00078e0003 */
.L_x_16:
[----:B------:R-:W-:-:S09]  /*1770*/  UISETP.NE.AND UP0, UPT, UR22, URZ, UPT ;  /* 0x000000ff1600728c */ /* 0x000fd2000bf05270 */
[----:B------:R-:W-:Y:S05]  /*1780*/  BRA.U !UP0, `(.L_x_18) ;  /* 0x0000000508b07547 */ /* 0x000fea000b800000 */
[----:B------:R-:W-:Y:S02]  /*1790*/  UIADD3 UR11, UPT, UPT, UR22, -0x1, URZ ;  /* 0xffffffff160b7890 */ /* 0x000fe4000fffe0ff */
[----:B------:R-:W-:Y:S02]  /*17a0*/  UISETP.NE.AND UP1, UPT, UR9, URZ, UPT ;  /* 0x000000ff0900728c */ /* 0x000fe4000bf25270 */
[----:B------:R-:W-:-:S09]  /*17b0*/  UISETP.GE.U32.AND UP0, UPT, UR11, 0x7, UPT ;  /* 0x000000070b00788c */ /* 0x000fd2000bf06070 */
[----:B------:R-:W-:Y:S05]  /*17c0*/  BRA.U !UP0, `(.L_x_19) ;  /* 0x0000000108bc7547 */ /* 0x000fea000b800000 */
[----:B------:R-:W0:Y:S01]  /*17d0*/  LDC.64 R8, c[0x0][0x388] ;  /* 0x0000e200ff087b82 */ /* 0x000e220000000a00 */
[----:B------:R-:W-:Y:S01]  /*17e0*/  IADD3 R13, PT, PT, R20, UR7, RZ ;  /* 0x00000007140d7c10 */ /* 0x000fe2000fffe0ff */
[----:B------:R-:W-:-:S06]  /*17f0*/  IMAD.IADD R15, R17, 0x1, R20 ;  /* 0x00000001110f7824 */ /* 0x000fcc00078e0214 */
[----:B------:R-:W1:Y:S01]  /*1800*/  LDC.64 R10, c[0x0][0x380] ;  /* 0x0000e000ff0a7b82 */ /* 0x000e620000000a00 */
[----:B0-----:R-:W-:-:S05]  /*1810*/  IMAD.WIDE R8, R15, 0x2, R8 ;  /* 0x000000020f087825 */ /* 0x001fca00078e0208 */
[----:B------:R-:W2:Y:S01]  /*1820*/  LDG.E.U16.CONSTANT R15, desc[UR20][R8.64] ;  /* 0x00000014080f7981 */ /* 0x000ea2000c1e9500 */
[----:B-1----:R-:W-:-:S03]  /*1830*/  IMAD.WIDE R10, R13, 0x2, R10 ;  /* 0x000000020d0a7825 */ /* 0x002fc600078e020a */
[----:B------:R-:W3:Y:S04]  /*1840*/  LDG.E.U16.CONSTANT R19, desc[UR20][R8.64+0x2] ;  /* 0x0000021408137981 */ /* 0x000ee8000c1e9500 */
[----:B------:R-:W4:Y:S04]  /*1850*/  LDG.E.U16.CONSTANT R12, desc[UR20][R10.64] ;  /* 0x000000140a0c7981 */ /* 0x000f28000c1e9500 */
[----:B------:R-:W5:Y:S04]  /*1860*/  LDG.E.U16.CONSTANT R21, desc[UR20][R10.64+0x2] ;  /* 0x000002140a157981 */ /* 0x000f68000c1e9500 */
[----:B------:R-:W3:Y:S04]  /*1870*/  LDG.E.U16.CONSTANT R13, desc[UR20][R10.64+0x4] ;  /* 0x000004140a0d7981 */ /* 0x000ee8000c1e9500 */
[----:B------:R-:W3:Y:S04]  /*1880*/  LDG.E.U16.CONSTANT R14, desc[UR20][R8.64+0x4] ;  /* 0x00000414080e7981 */ /* 0x000ee8000c1e9500 */
[----:B------:R-:W3:Y:S04]  /*1890*/  LDG.E.U16.CONSTANT R24, desc[UR20][R10.64+0x8] ;  /* 0x000008140a187981 */ /* 0x000ee8000c1e9500 */
[----:B------:R-:W3:Y:S04]  /*18a0*/  LDG.E.U16.CONSTANT R23, desc[UR20][R8.64+0x8] ;  /* 0x0000081408177981 */ /* 0x000ee8000c1e9500 */
[----:B------:R-:W3:Y:S04]  /*18b0*/  LDG.E.U16.CONSTANT R28, desc[UR20][R8.64+0xa] ;  /* 0x00000a14081c7981 */ /* 0x000ee8000c1e9500 */
[----:B------:R-:W3:Y:S04]  /*18c0*/  LDG.E.U16.CONSTANT R27, desc[UR20][R8.64+0xc] ;  /* 0x00000c14081b7981 */ /* 0x000ee8000c1e9500 */
[----:B------:R-:W3:Y:S04]  /*18d0*/  LDG.E.U16.CONSTANT R26, desc[UR20][R10.64+0xe] ;  /* 0x00000e140a1a7981 */ /* 0x000ee8000c1e9500 */
[----:B------:R-:W3:Y:S01]  /*18e0*/  LDG.E.U16.CONSTANT R29, desc[UR20][R8.64+0xe] ;  /* 0x00000e14081d7981 */ /* 0x000ee2000c1e9500 */
[----:B--2---:R-:W-:-:S03]  /*18f0*/  IMAD.U32 R22, R15, 0x10000, RZ ;  /* 0x000100000f167824 */ /* 0x004fc600078e00ff */
[----:B------:R-:W2:Y:S01]  /*1900*/  LDG.E.U16.CONSTANT R15, desc[UR20][R10.64+0x6] ;  /* 0x000006140a0f7981 */ /* 0x000ea2000c1e9500 */
[----:B----4-:R-:W-:-:S03]  /*1910*/  SHF.L.U32 R25, R12, 0x10, RZ ;  /* 0x000000100c197819 */ /* 0x010fc600000006ff */
[----:B------:R-:W4:Y:S02]  /*1920*/  LDG.E.U16.CONSTANT R12, desc[UR20][R8.64+0x6] ;  /* 0x00000614080c7981 */ /* 0x000f24000c1e9500 */
[----:B------:R-:W-:Y:S02]  /*1930*/  FFMA R25, R25, R22, R18 ;  /* 0x0000001619197223 */ /* 0x000fe40000000012 */
[----:B------:R-:W4:Y:S04]  /*1940*/  LDG.E.U16.CONSTANT R22, desc[UR20][R10.64+0xa] ;  /* 0x00000a140a167981 */ /* 0x000f28000c1e9500 */
[----:B------:R0:W4:Y:S01]  /*1950*/  LDG.E.U16.CONSTANT R18, desc[UR20][R10.64+0xc] ;  /* 0x00000c140a127981 */ /* 0x000122000c1e9500 */
[----:B-----5:R-:W-:Y:S01]  /*1960*/  SHF.L.U32 R21, R21, 0x10, RZ ;  /* 0x0000001015157819 */ /* 0x020fe200000006ff */
[----:B---3--:R-:W-:Y:S01]  /*1970*/  IMAD.U32 R19, R19, 0x10000, RZ ;  /* 0x0001000013137824 */ /* 0x008fe200078e00ff */
[----:B------:R-:W-:Y:S01]  /*1980*/  SHF.L.U32 R13, R13, 0x10, RZ ;  /* 0x000000100d0d7819 */ /* 0x000fe200000006ff */
[----:B------:R-:W-:-:S02]  /*1990*/  IMAD.U32 R14, R14, 0x10000, RZ ;  /* 0x000100000e0e7824 */ /* 0x000fc400078e00ff */
[----:B------:R-:W-:-:S04]  /*19a0*/  FFMA R19, R21, R19, R25 ;  /* 0x0000001315137223 */ /* 0x000fc80000000019 */
[----:B------:R-:W-:Y:S01]  /*19b0*/  FFMA R13, R13, R14, R19 ;  /* 0x0000000e0d0d7223 */ /* 0x000fe20000000013 */
[----:B0-----:R-:W-:Y:S01]  /*19c0*/  SHF.L.U32 R11, R24, 0x10, RZ ;  /* 0x00000010180b7819 */ /* 0x001fe200000006ff */
[----:B------:R-:W-:Y:S02]  /*19d0*/  IMAD.U32 R23, R23, 0x10000, RZ ;  /* 0x0001000017177824 */ /* 0x000fe400078e00ff */
[----:B------:R-:W-:Y:S02]  /*19e0*/  IMAD.U32 R28, R28, 0x10000, RZ ;  /* 0x000100001c1c7824 */ /* 0x000fe400078e00ff */
[----:B------:R-:W-:Y:S01]  /*19f0*/  IMAD.U32 R27, R27, 0x10000, RZ ;  /* 0x000100001b1b7824 */ /* 0x000fe200078e00ff */
[----:B------:R-:W-:Y:S01]  /*1a00*/  SHF.L.U32 R9, R26, 0x10, RZ ;  /* 0x000000101a097819 */ /* 0x000fe200000006ff */
[----:B------:R-:W-:Y:S01]  /*1a10*/  IMAD.U32 R29, R29, 0x10000, RZ ;  /* 0x000100001d1d7824 */ /* 0x000fe200078e00ff */
[----:B------:R-:W-:Y:S02]  /*1a20*/  IADD3 R20, PT, PT, R20, 0x8, RZ ;  /* 0x0000000814147810 */ /* 0x000fe40007ffe0ff */
[----:B--2---:R-:W-:Y:S01]  /*1a30*/  SHF.L.U32 R15, R15, 0x10, RZ ;  /* 0x000000100f0f7819 */ /* 0x004fe200000006ff */
[----:B----4-:R-:W-:-:S04]  /*1a40*/  IMAD.U32 R12, R12, 0x10000, RZ ;  /* 0x000100000c0c7824 */ /* 0x010fc800078e00ff */
[----:B------:R-:W-:Y:S01]  /*1a50*/  FFMA R12, R15, R12, R13 ;  /* 0x0000000c0f0c7223 */ /* 0x000fe2000000000d */
[----:B------:R-:W-:-:S03]  /*1a60*/  SHF.L.U32 R22, R22, 0x10, RZ ;  /* 0x0000001016167819 */ /* 0x000fc600000006ff */
[----:B------:R-:W-:Y:S01]  /*1a70*/  FFMA R11, R11, R23, R12 ;  /* 0x000000170b0b7223 */ /* 0x000fe2000000000c */
[----:B------:R-:W-:-:S03]  /*1a80*/  SHF.L.U32 R18, R18, 0x10, RZ ;  /* 0x0000001012127819 */ /* 0x000fc600000006ff */
[----:B------:R-:W-:-:S04]  /*1a90*/  FFMA R11, R22, R28, R11 ;  /* 0x0000001c160b7223 */ /* 0x000fc8000000000b */
[----:B------:R-:W-:-:S04]  /*1aa0*/  FFMA R18, R18, R27, R11 ;  /* 0x0000001b12127223 */ /* 0x000fc8000000000b */
[----:B------:R-:W-:-:S07]  /*1ab0*/  FFMA R18, R9, R29, R18 ;  /* 0x0000001d09127223 */ /* 0x000fce0000000012 */
.L_x_19:
[----:B------:R-:W-:Y:S05]  /*1ac0*/  BRA.U !UP1, `(.L_x_18) ;  /* 0x0000000109e07547 */ /* 0x000fea000b800000 */
[----:B------:R-:W0:Y:S01]  /*1ad0*/  LDC.64 R10, c[0x0][0x380] ;  /* 0x0000e000ff0a7b82 */ /* 0x000e220000000a00 */
[----:B------:R-:W-:-:S04]  /*1ae0*/  UIADD3 UR11, UPT, UPT, UR9, -0x1, URZ ;  /* 0xffffffff090b7890 */ /* 0x000fc8000fffe0ff */
[----:B------:R-:W-:-:S03]  /*1af0*/  UISETP.GE.U32.AND UP0, UPT, UR11, 0x3, UPT ;  /* 0x000000030b00788c */ /* 0x000fc6000bf06070 */
[----:B------:R-:W1:Y:S06]  /*1b00*/  LDC.64 R8, c[0x0][0x388] ;  /* 0x0000e200ff087b82 */ /* 0x000e6c0000000a00 */
[----:B------:R-:W-:Y:S05]  /*1b10*/  BRA.U !UP0, `(.L_x_20) ;  /* 0x00000001086c7547 */ /* 0x000fea000b800000 */
[----:B------:R-:W2:Y:S01]  /*1b20*/  LDC.64 R12, c[0x0][0x388] ;  /* 0x0000e200ff0c7b82 */ /* 0x000ea20000000a00 */
[----:B------:R-:W-:Y:S01]  /*1b30*/  IADD3 R21, PT, PT, R17, R20, RZ ;  /* 0x0000001411157210 */ /* 0x000fe20007ffe0ff */
[----:B------:R-:W-:-:S06]  /*1b40*/  VIADD R19, R20, UR7 ;  /* 0x0000000714137c36 */ /* 0x000fcc0008000000 */
[----:B------:R-:W3:Y:S01]  /*1b50*/  LDC.64 R14, c[0x0][0x380] ;  /* 0x0000e000ff0e7b82 */ /* 0x000ee20000000a00 */
[----:B--2---:R-:W-:-:S05]  /*1b60*/  IMAD.WIDE R12, R21, 0x2, R12 ;  /* 0x00000002150c7825 */ /* 0x004fca00078e020c */
[----:B------:R-:W2:Y:S01]  /*1b70*/  LDG.E.U16.CONSTANT R26, desc[UR20][R12.64] ;  /* 0x000000140c1a7981 */ /* 0x000ea2000c1e9500 */
[----:B---3--:R-:W-:-:S03]  /*1b80*/  IMAD.WIDE R14, R19, 0x2, R14 ;  /* 0x00000002130e7825 */ /* 0x008fc600078e020e */
[----:B------:R-:W3:Y:S04]  /*1b90*/  LDG.E.U16.CONSTANT R22, desc[UR20][R12.64+0x2] ;  /* 0x000002140c167981 */ /* 0x000ee8000c1e9500 */
[----:B------:R-:W4:Y:S04]  /*1ba0*/  LDG.E.U16.CONSTANT R25, desc[UR20][R14.64] ;  /* 0x000000140e197981 */ /* 0x000f28000c1e9500 */
[----:B------:R-:W5:Y:S04]  /*1bb0*/  LDG.E.U16.CONSTANT R27, desc[UR20][R14.64+0x2] ;  /* 0x000002140e1b7981 */ /* 0x000f68000c1e9500 */
[----:B------:R-:W5:Y:S04]  /*1bc0*/  LDG.E.U16.CONSTANT R21, desc[UR20][R12.64+0x4] ;  /* 0x000004140c157981 */ /* 0x000f68000c1e9500 */
[----:B------:R-:W5:Y:S04]  /*1bd0*/  LDG.E.U16.CONSTANT R19, desc[UR20][R14.64+0x4] ;  /* 0x000004140e137981 */ /* 0x000f68000c1e9500 */
[----:B------:R-:W5:Y:S04]  /*1be0*/  LDG.E.U16.CONSTANT R24, desc[UR20][R12.64+0x6] ;  /* 0x000006140c187981 */ /* 0x000f68000c1e9500 */
[----:B------:R-:W5:Y:S01]  /*1bf0*/  LDG.E.U16.CONSTANT R23, desc[UR20][R14.64+0x6] ;  /* 0x000006140e177981 */ /* 0x000f62000c1e9500 */
[----:B------:R-:W-:Y:S01]  /*1c00*/  VIADD R20, R20, 0x4 ;  /* 0x0000000414147836 */ /* 0x000fe20000000000 */
[----:B--2---:R-:W-:-:S02]  /*1c10*/  SHF.L.U32 R26, R26, 0x10, RZ ;  /* 0x000000101a1a7819 */ /* 0x004fc400000006ff */
[----:B---3--:R-:W-:Y:S01]  /*1c20*/  SHF.L.U32 R22, R22, 0x10, RZ ;  /* 0x0000001016167819 */ /* 0x008fe200000006ff */
[----:B----4-:R-:W-:Y:S02]  /*1c30*/  IMAD.U32 R25, R25, 0x10000, RZ ;  /* 0x0001000019197824 */ /* 0x010fe400078e00ff */
[----:B-----5:R-:W-:Y:S02]  /*1c40*/  IMAD.U32 R28, R27, 0x10000, RZ ;  /* 0x000100001b1c7824 */ /* 0x020fe400078e00ff */
[----:B------:R-:W-:Y:S01]  /*1c50*/  FFMA R25, R25, R26, R18 ;  /* 0x0000001a19197223 */ /* 0x000fe20000000012 */
[----:B------:R-:W-:-:S03]  /*1c60*/  SHF.L.U32 R21, R21, 0x10, RZ ;  /* 0x0000001015157819 */ /* 0x000fc600000006ff */
[----:B------:R-:W-:Y:S01]  /*1c70*/  FFMA R22, R28, R22, R25 ;  /* 0x000000161c167223 */ /* 0x000fe20000000019 */
[----:B------:R-:W-:Y:S01]  /*1c80*/  IMAD.U32 R19, R19, 0x10000, RZ ;  /* 0x0001000013137824 */ /* 0x000fe200078e00ff */
[----:B------:R-:W-:-:S03]  /*1c90*/  SHF.L.U32 R24, R24, 0x10, RZ ;  /* 0x0000001018187819 */ /* 0x000fc600000006ff */
[----:B------:R-:W-:Y:S01]  /*1ca0*/  FFMA R19, R19, R21, R22 ;  /* 0x0000001513137223 */ /* 0x000fe20000000016 */
[----:B------:R-:W-:-:S04]  /*1cb0*/  IMAD.U32 R18, R23, 0x10000, RZ ;  /* 0x0001000017127824 */ /* 0x000fc800078e00ff */
[----:B------:R-:W-:-:S07]  /*1cc0*/  FFMA R18, R18, R24, R19 ;  /* 0x0000001812127223 */ /* 0x000fce0000000013 */
.L_x_20:
[----:B------:R-:W-:Y:S01]  /*1cd0*/  IADD3 R13, PT, PT, R20, UR7, RZ ;  /* 0x00000007140d7c10 */ /* 0x000fe2000fffe0ff */
[----:B------:R-:W-:-:S04]  /*1ce0*/  IMAD.IADD R17, R17, 0x1, R20 ;  /* 0x0000000111117824 */ /* 0x000fc800078e0214 */
[----:B0-----:R-:W-:-:S04]  /*1cf0*/  IMAD.WIDE R10, R13, 0x2, R10 ;  /* 0x000000020d0a7825 */ /* 0x001fc800078e020a */
[----:B-1----:R-:W-:Y:S01]  /*1d00*/  IMAD.WIDE R8, R17, 0x2, R8 ;  /* 0x0000000211087825 */ /* 0x002fe200078e0208 */
[----:B------:R-:W2:Y:S04]  /*1d10*/  LDG.E.U16.CONSTANT R12, desc[UR20][R10.64] ;  /* 0x000000140a0c7981 */ /* 0x000ea8000c1e9500 */
[----:B------:R-:W3:Y:S01]  /*1d20*/  LDG.E.U16.CONSTANT R14, desc[UR20][R8.64] ;  /* 0x00000014080e7981 */ /* 0x000ee2000c1e9500 */
[----:B------:R-:W-:Y:S01]  /*1d30*/  UISETP.NE.AND UP0, UPT, UR19, 0x1, UPT ;  /* 0x000000011300788c */ /* 0x000fe2000bf05270 */
[----:B--2---:R-:W-:Y:S01]  /*1d40*/  SHF.L.U32 R13, R12, 0x10, RZ ;  /* 0x000000100c0d7819 */ /* 0x004fe200000006ff */
[----:B---3--:R-:W-:-:S04]  /*1d50*/  IMAD.U32 R14, R14, 0x10000, RZ ;  /* 0x000100000e0e7824 */ /* 0x008fc800078e00ff */
[----:B------:R-:W-:-:S03]  /*1d60*/  FFMA R18, R13, R14, R18 ;  /* 0x0000000e0d127223 */ /* 0x000fc60000000012 */
[----:B------:R-:W-:Y:S05]  /*1d70*/  BRA.U !UP0, `(.L_x_18) ;  /* 0x0000000108347547 */ /* 0x000fea000b800000 */
[----:B------:R-:W-:Y:S01]  /*1d80*/  UISETP.NE.AND UP0, UPT, UR19, 0x2, UPT ;  /* 0x000000021300788c */ /* 0x000fe2000bf05270 */
[----:B------:R-:W2:Y:S04]  /*1d90*/  LDG.E.U16.CONSTANT R12, desc[UR20][R10.64+0x2] ;  /* 0x000002140a0c7981 */ /* 0x000ea8000c1e9500 */
[----:B------:R-:W3:Y:S01]  /*1da0*/  LDG.E.U16.CONSTANT R14, desc[UR20][R8.64+0x2] ;  /* 0x00000214080e7981 */ /* 0x000ee2000c1e9500 */
[----:B------:R-:W-:-:S13]  /*1db0*/  PLOP3.LUT P1, PT, PT, PT, UP0, 0x80, 0x8 ;  /* 0x000000000008781c */ /* 0x000fda0003f2f008 */
[----:B------:R-:W4:Y:S04]  /*1dc0*/  @P1 LDG.E.U16.CONSTANT R13, desc[UR20][R10.64+0x4] ;  /* 0x000004140a0d1981 */ /* 0x000f28000c1e9500 */
[----:B------:R-:W5:Y:S01]  /*1dd0*/  @P1 LDG.E.U16.CONSTANT R15, desc[UR20][R8.64+0x4] ;  /* 0x00000414080f1981 */ /* 0x000f62000c1e9500 */
[----:B---3--:R-:W-:Y:S01]  /*1de0*/  IMAD.U32 R14, R14, 0x10000, RZ ;  /* 0x000100000e0e7824 */ /* 0x008fe200078e00ff */
[----:B----4-:R-:W-:Y:S02]  /*1df0*/  @P1 R2UR UR11, R13 ;  /* 0x000000000d0b12ca */ /* 0x010fe400000e0000 */
[----:B--2---:R-:W-:Y:S02]  /*1e00*/  SHF.L.U32 R13, R12, 0x10, RZ ;  /* 0x000000100c0d7819 */ /* 0x004fe400000006ff */
[----:B-----5:R-:W-:-:S03]  /*1e10*/  @P1 SHF.L.U32 R15, R15, 0x10, RZ ;  /* 0x000000100f0f1819 */ /* 0x020fc600000006ff */
[----:B------:R-:W-:-:S06]  /*1e20*/  FFMA R18, R13, R14, R18 ;  /* 0x0000000e0d127223 */ /* 0x000fcc0000000012 */
[----:B------:R-:W-:-:S06]  /*1e30*/  @UP0 USHF.L.U32 UR11, UR11, 0x10, URZ ;  /* 0x000000100b0b0899 */ /* 0x000fcc00080006ff */
[----:B------:R-:W-:-:S07]  /*1e40*/  @P1 FFMA R18, R15, UR11, R18 ;  /* 0x0000000b0f121c23 */ /* 0x000fce0008000012 */
.L_x_18:
[----:B------:R-:W0:Y:S01]  /*1e50*/  S2UR UR17, SR_CgaCtaId ;  /* 0x00000000001179c3 */ /* 0x000e220000008800 */
[----:B------:R-:W1:Y:S01]  /*1e60*/  LDCU UR18, c[0x0][0x3b4] ;  /* 0x00007680ff1277ac */ /* 0x000e620008000800 */
[----:B------:R-:W-:Y:S01]  /*1e70*/  UMOV UR11, 0x400 ;  /* 0x00000400000b7882 */ /* 0x000fe20000000000 */
[----:B-1----:R-:W-:Y:S01]  /*1e80*/  FMUL R18, R18, UR18 ;  /* 0x0000001212127c20 */ /* 0x002fe20008400000 */
[----:B0-----:R-:W-:-:S06]  /*1e90*/  ULEA UR11, UR17, UR11, 0x18 ;  /* 0x0000000b110b7291 */ /* 0x001fcc000f8ec0ff */
[C---:B------:R-:W-:Y:S01]  /*1ea0*/  LEA R9, R16.reuse, UR11, 0x2 ;  /* 0x0000000b10097c11 */ /* 0x040fe2000f8e10ff */
[----:B------:R-:W-:-:S04]  /*1eb0*/  VIADD R16, R16, UR23 ;  /* 0x0000001710107c36 */ /* 0x000fc80008000000 */
[----:B------:R0:W-:Y:S01]  /*1ec0*/  STS [R9], R18 ;  /* 0x0000001209007388 */ /* 0x0001e20000000800 */
[----:B------:R-:W-:-:S13]  /*1ed0*/  ISETP.GE.AND P1, PT, R16, UR26, PT ;  /* 0x0000001a10007c0c */ /* 0x000fda000bf26270 */
[----:B0-----:R-:W-:Y:S05]  /*1ee0*/  @!P1 BRA `(.L_x_21) ;  /* 0xfffffff000849947 */ /* 0x001fea000383ffff */
.L_x_2:
[----:B------:R-:W-:Y:S05]  /*1ef0*/  BSYNC.RECONVERGENT B0 ;  /* 0x0000000000007941 */ /* 0x000fea0003800200 */
.L_x_1:
[----:B------:R-:W-:Y:S01]  /*1f00*/  BAR.SYNC.DEFER_BLOCKING 0x0 ;  /* 0x0000000000007b1d */ /* 0x000fe20000010000 */
[----:B------:R-:W-:-:S05]  /*1f10*/  MOV R8, 0xff800000 ;  /* 0xff80000000087802 */ /* 0x000fca0000000f00 */
[----:B------:R-:W-:Y:S04]  /*1f20*/  BSSY.RECONVERGENT B0, `(.L_x_22) ;  /* 0x000000d000007945 */ /* 0x000fe80003800200 */
[----:B------:R-:W-:Y:S05]  /*1f30*/  @P0 BRA `(.L_x_23) ;  /* 0x00000000002c0947 */ /* 0x000fea0003800000 */
[----:B------:R-:W0:Y:S01]  /*1f40*/  S2R R11, SR_CgaCtaId ;  /* 0x00000000000b7919 */ /* 0x000e220000008800 */
[----:B------:R-:W-:Y:S01]  /*1f50*/  MOV R10, 0x400 ;  /* 0x00000400000a7802 */ /* 0x000fe20000000f00 */
[----:B------:R-:W-:Y:S01]  /*1f60*/  IMAD.MOV.U32 R8, RZ, RZ, -0x800000 ;  /* 0xff800000ff087424 */ /* 0x000fe200078e00ff */
[----:B------:R-:W-:Y:S02]  /*1f70*/  MOV R9, R0 ;  /* 0x0000000000097202 */ /* 0x000fe40000000f00 */
[----:B0-----:R-:W-:-:S07]  /*1f80*/  LEA R12, R11, R10, 0x18 ;  /* 0x0000000a0b0c7211 */ /* 0x001fce00078ec0ff */
.L_x_24:
[C---:B------:R-:W-:Y:S01]  /*1f90*/  IMAD R10, R9.reuse, 0x4, R12 ;  /* 0x00000004090a7824 */ /* 0x040fe200078e020c */
[----:B------:R-:W-:-:S04]  /*1fa0*/  IADD3 R9, PT, PT, R9, UR23, RZ ;  /* 0x0000001709097c10 */ /* 0x000fc8000fffe0ff */
[----:B------:R-:W0:Y:S01]  /*1fb0*/  LDS R11, [R10] ;  /* 0x000000000a0b7984 */ /* 0x000e220000000800 */
[----:B------:R-:W-:Y:S02]  /*1fc0*/  ISETP.GE.AND P1, PT, R9, UR26, PT ;  /* 0x0000001a09007c0c */ /* 0x000fe4000bf26270 */
[----:B0-----:R-:W-:-:S11]  /*1fd0*/  FMNMX R8, R11, R8, !PT ;  /* 0x000000080b087209 */ /* 0x001fd60007800000 */
[----:B------:R-:W-:Y:S05]  /*1fe0*/  @!P1 BRA `(.L_x_24) ;  /* 0xfffffffc00e89947 */ /* 0x000fea000383ffff */
.L_x_23:
[----:B------:R-:W-:Y:S05]  /*1ff0*/  BSYNC.RECONVERGENT B0 ;  /* 0x0000000000007941 */ /* 0x000fea0003800200 */
.L_x_22:
[----:B------:R-:W0:Y:S01]  /*2000*/  SHFL.BFLY PT, R9, R8, 0x10, 0x1f ;  /* 0x0e001f0008097f89 */ /* 0x000e2200000e0000 */
[----:B------:R-:W-:Y:S01]  /*2010*/  ISETP.NE.AND P1, PT, R4, RZ, PT ;  /* 0x000000ff0400720c */ /* 0x000fe20003f25270 */
[----:B------:R-:W-:Y:S01]  /*2020*/  UIADD3 UR11, UPT, UPT, UR23, 0x1f, URZ ;  /* 0x0000001f170b7890 */ /* 0x000fe2000fffe0ff */
[----:B------:R-:W-:-:S03]  /*2030*/  ISETP.GT.U32.AND P2, PT, R0, 0x1f, PT ;  /* 0x0000001f0000780c */ /* 0x000fc60003f44070 */
[----:B------:R-:W-:Y:S01]  /*2040*/  USHF.R.U32.HI UR18, URZ, 0x5, UR11 ;  /* 0x00000005ff127899 */ /* 0x000fe2000801160b */
[----:B0-----:R-:W-:-:S05]  /*2050*/  FMNMX R9, R9, R8, !PT ;  /* 0x0000000809097209 */ /* 0x001fca0007800000 */
[----:B------:R-:W0:Y:S02]  /*2060*/  SHFL.BFLY PT, R10, R9, 0x8, 0x1f ;  /* 0x0d001f00090a7f89 */ /* 0x000e2400000e0000 */
[----:B0-----:R-:W-:-:S05]  /*2070*/  FMNMX R10, R9, R10, !PT ;  /* 0x0000000a090a7209 */ /* 0x001fca0007800000 */
[----:B------:R-:W0:Y:S02]  /*2080*/  SHFL.BFLY PT, R11, R10, 0x4, 0x1f ;  /* 0x0c801f000a0b7f89 */ /* 0x000e2400000e0000 */
[----:B0-----:R-:W-:-:S05]  /*2090*/  FMNMX R11, R10, R11, !PT ;  /* 0x0000000b0a0b7209 */ /* 0x001fca0007800000 */
[----:B------:R-:W0:Y:S02]  /*20a0*/  SHFL.BFLY PT, R12, R11, 0x2, 0x1f ;  /* 0x0c401f000b0c7f89 */ /* 0x000e2400000e0000 */
[----:B0-----:R-:W-:-:S05]  /*20b0*/  FMNMX R12, R11, R12, !PT ;  /* 0x0000000c0b0c7209 */ /* 0x001fca0007800000 */
[----:B------:R-:W0:Y:S02]  /*20c0*/  SHFL.BFLY PT, R13, R12, 0x1, 0x1f ;  /* 0x0c201f000c0d7f89 */ /* 0x000e2400000e0000 */
[----:B0-----:R-:W-:-:S05]  /*20d0*/  FMNMX R13, R12, R13, !PT ;  /* 0x0000000d0c0d7209 */ /* 0x001fca0007800000 */
[----:B------:R0:W-:Y:S01]  /*20e0*/  @!P1 STS [R6], R13 ;  /* 0x0000000d06009388 */ /* 0x0001e20000000800 */
[----:B------:R-:W-:Y:S06]  /*20f0*/  BAR.SYNC.DEFER_BLOCKING 0x0 ;  /* 0x0000000000007b1d */ /* 0x000fec0000010000 */
[----:B------:R-:W-:Y:S05]  /*2100*/  @P2 BRA `(.L_x_25) ;  /* 0x00000000004c2947 */ /* 0x000fea0003800000 */
[----:B------:R-:W-:Y:S01]  /*2110*/  ISETP.GE.U32.AND P2, PT, R0, UR18, PT ;  /* 0x0000001200007c0c */ /* 0x000fe2000bf46070 */
[----:B------:R-:W-:Y:S01]  /*2120*/  UMOV UR11, 0xffffffff ;  /* 0xffffffff000b7882 */ /* 0x000fe20000000000 */
[----:B------:R-:W-:-:S11]  /*2130*/  MOV R8, 0xff800000 ;  /* 0xff80000000087802 */ /* 0x000fd60000000f00 */
[----:B------:R1:W2:Y:S01]  /*2140*/  @!P2 LDS R8, [R5+UR8+0x100] ;  /* 0x000100080508a984 */ /* 0x0002a20008000800 */
[----:B------:R-:W-:Y:S05]  /*2150*/  BRA.DIV UR11, `(.L_x_26) ;  /* 0x000000160bcc7947 */ /* 0x000fea000b800000 */
[----:B--2---:R-:W2:Y:S02]  /*2160*/  SHFL.BFLY PT, R9, R8, 0x10, 0x1f ;  /* 0x0e001f0008097f89 */ /* 0x004ea400000e0000 */
[----:B--2---:R-:W-:-:S05]  /*2170*/  FMNMX R9, R9, R8, !PT ;  /* 0x0000000809097209 */ /* 0x004fca0007800000 */
[----:B------:R-:W2:Y:S02]  /*2180*/  SHFL.BFLY PT, R10, R9, 0x8, 0x1f ;  /* 0x0d001f00090a7f89 */ /* 0x000ea400000e0000 */
[----:B--2---:R-:W-:-:S05]  /*2190*/  FMNMX R10, R9, R10, !PT ;  /* 0x0000000a090a7209 */ /* 0x004fca0007800000 */
[----:B------:R-:W2:Y:S02]  /*21a0*/  SHFL.BFLY PT, R11, R10, 0x4, 0x1f ;  /* 0x0c801f000a0b7f89 */ /* 0x000ea400000e0000 */
[----:B--2---:R-:W-:-:S05]  /*21b0*/  FMNMX R11, R10, R11, !PT ;  /* 0x0000000b0a0b7209 */ /* 0x004fca0007800000 */
[----:B------:R-:W2:Y:S02]  /*21c0*/  SHFL.BFLY PT, R12, R11, 0x2, 0x1f ;  /* 0x0c401f000b0c7f89 */ /* 0x000ea400000e0000 */
[----:B--2---:R-:W-:-:S05]  /*21d0*/  FMNMX R12, R11, R12, !PT ;  /* 0x0000000c0b0c7209 */ /* 0x004fca0007800000 */
[----:B0-----:R0:W2:Y:S02]  /*21e0*/  SHFL.BFLY PT, R13, R12, 0x1, 0x1f ;  /* 0x0c201f000c0d7f89 */ /* 0x0010a400000e0000 */
.L_x_50:
[----:B------:R-:W3:Y:S01]  /*21f0*/  @!P1 S2R R9, SR_CgaCtaId ;  /* 0x0000000000099919 */ /* 0x000ee20000008800 */
[----:B------:R-:W-:Y:S02]  /*2200*/  @!P1 MOV R8, 0x400 ;  /* 0x0000040000089802 */ /* 0x000fe40000000f00 */
[----:B--2---:R-:W-:Y:S02]  /*2210*/  FMNMX R13, R12, R13, !PT ;  /* 0x0000000d0c0d7209 */ /* 0x004fe40007800000 */
[----:B---3--:R-:W-:-:S05]  /*2220*/  @!P1 LEA R8, R9, R8, 0x18 ;  /* 0x0000000809089211 */ /* 0x008fca00078ec0ff */
[----:B------:R2:W-:Y:S02]  /*2230*/  @!P1 STS [R8+0x100], R13 ;  /* 0x0001000d08009388 */ /* 0x0005e40000000800 */
.L_x_25:
[----:B------:R-:W-:Y:S05]  /*2240*/  WARPSYNC.ALL ;  /* 0x0000000000007948 */ /* 0x000fea0003800000 */
[----:B------:R-:W3:Y:S08]  /*2250*/  S2UR UR17, SR_CgaCtaId ;  /* 0x00000000001179c3 */ /* 0x000ef00000008800 */
[----:B------:R-:W-:Y:S01]  /*2260*/  BAR.SYNC.DEFER_BLOCKING 0x0 ;  /* 0x0000000000007b1d */ /* 0x000fe20000010000 */
[----:B------:R-:W-:Y:S01]  /*2270*/  HFMA2 R11, -RZ, RZ, 0.96630859375, -0.0022525787353515625 ;  /* 0x3bbb989dff0b7431 */ /* 0x000fe200000001ff */
[----:B------:R-:W-:Y:S01]  /*2280*/  MOV R9, 0x437c0000 ;  /* 0x437c000000097802 */ /* 0x000fe20000000f00 */
[----:B0-----:R-:W-:-:S03]  /*2290*/  IMAD.MOV.U32 R12, RZ, RZ, RZ ;  /* 0x000000ffff0c7224 */ /* 0x001fc600078e00ff */
[----:B------:R-:W-:Y:S01]  /*22a0*/  UMOV UR11, 0x400 ;  /* 0x00000400000b7882 */ /* 0x000fe20000000000 */
[----:B------:R-:W-:Y:S01]  /*22b0*/  BSSY.RECONVERGENT B0, `(.L_x_27) ;  /* 0x000001a000007945 */ /* 0x000fe20003800200 */
[----:B---3--:R-:W-:-:S09]  /*22c0*/  ULEA UR17, UR17, UR11, 0x18 ;  /* 0x0000000b11117291 */ /* 0x008fd2000f8ec0ff */
[----:B--2---:R-:W0:Y:S02]  /*22d0*/  LDS R8, [UR17+0x100] ;  /* 0x00010011ff087984 */ /* 0x004e240008000800 */
[----:B0-----:R-:W-:-:S04]  /*22e0*/  FMNMX R8, R8, UR10, !PT ;  /* 0x0000000a08087c09 */ /* 0x001fc8000f800000 */
[----:B------:R-:W-:-:S13]  /*22f0*/  R2UR UR11, R8 ;  /* 0x00000000080b72ca */ /* 0x000fda00000e0000 */
[----:B------:R-:W-:-:S04]  /*2300*/  IMAD.U32 R8, RZ, RZ, UR11 ;  /* 0x0000000bff087e24 */ /* 0x000fc8000f8e00ff */
[----:B------:R-:W-:Y:S01]  /*2310*/  FADD R8, -R8, UR10 ;  /* 0x0000000a08087e21 */ /* 0x000fe20008000100 */
[----:B------:R-:W-:Y:S06]  /*2320*/  @P0 BRA `(.L_x_28) ;  /* 0x0000000000480947 */ /* 0x000fec0003800000 */
[----:B------:R-:W-:Y:S02]  /*2330*/  MOV R12, RZ ;  /* 0x000000ff000c7202 */ /* 0x000fe40000000f00 */
[----:B------:R-:W-:-:S07]  /*2340*/  MOV R10, R0 ;  /* 0x00000000000a7202 */ /* 0x000fce0000000f00 */
.L_x_29:
[C---:B0-----:R-:W-:Y:S02]  /*2350*/  LEA R13, R10.reuse, UR17, 0x2 ;  /* 0x000000110a0d7c11 */ /* 0x041fe4000f8e10ff */
[----:B------:R-:W-:-:S03]  /*2360*/  IADD3 R10, PT, PT, R10, UR23, RZ ;  /* 0x000000170a0a7c10 */ /* 0x000fc6000fffe0ff */
[----:B------:R-:W0:Y:S01]  /*2370*/  LDS R14, [R13] ;  /* 0x000000000d0e7984 */ /* 0x000e220000000800 */
[----:B------:R-:W-:Y:S01]  /*2380*/  ISETP.GE.AND P0, PT, R10, UR26, PT ;  /* 0x0000001a0a007c0c */ /* 0x000fe2000bf06270 */
[----:B0-----:R-:W-:-:S04]  /*2390*/  FADD R14, R14, -UR11 ;  /* 0x8000000b0e0e7e21 */ /* 0x001fc80008000000 */
[----:B------:R-:W-:-:S04]  /*23a0*/  FFMA.SAT R16, R14, R11, 0.5 ;  /* 0x3f0000000e107423 */ /* 0x000fc8000000200b */
[----:B------:R-:W-:-:S04]  /*23b0*/  FFMA.RM R16, R16, R9, 12582913 ;  /* 0x4b40000110107423 */ /* 0x000fc80000004009 */
[C---:B------:R-:W-:Y:S01]  /*23c0*/  FADD R15, R16.reuse, -12583039 ;  /* 0xcb40007f100f7421 */ /* 0x040fe20000000000 */
[----:B------:R-:W-:-:S03]  /*23d0*/  IMAD.SHL.U32 R16, R16, 0x800000, RZ ;  /* 0x0080000010107824 */ /* 0x000fc600078e00ff */
[----:B------:R-:W-:-:S04]  /*23e0*/  FFMA R15, R14, 1.4426950216293334961, -R15 ;  /* 0x3fb8aa3b0e0f7823 */ /* 0x000fc8000000080f */
[----:B------:R-:W-:-:S06]  /*23f0*/  FFMA R15, R14, 1.925963033500011079e-08, R15 ;  /* 0x32a570600e0f7823 */ /* 0x000fcc000000000f */
[----:B------:R-:W0:Y:S02]  /*2400*/  MUFU.EX2 R15, R15 ;  /* 0x0000000f000f7308 */ /* 0x000e240000000800 */
[----:B0-----:R-:W-:-:S04]  /*2410*/  FMUL R16, R16, R15 ;  /* 0x0000000f10107220 */ /* 0x001fc80000400000 */
[----:B------:R-:W-:Y:S01]  /*2420*/  FADD R12, R16, R12 ;  /* 0x0000000c100c7221 */ /* 0x000fe20000000000 */
[----:B------:R0:W-:Y:S01]  /*2430*/  STS [R13], R16 ;  /* 0x000000100d007388 */ /* 0x0001e20000000800 */
[----:B------:R-:W-:Y:S05]  /*2440*/  @!P0 BRA `(.L_x_29) ;  /* 0xfffffffc00c08947 */ /* 0x000fea000383ffff */
.L_x_28:
[----:B------:R-:W-:Y:S05]  /*2450*/  BSYNC.RECONVERGENT B0 ;  /* 0x0000000000007941 */ /* 0x000fea0003800200 */
.L_x_27:
[----:B0-----:R-:W0:Y:S01]  /*2460*/  SHFL.BFLY PT, R13, R12, 0x10, 0x1f ;  /* 0x0e001f000c0d7f89 */ /* 0x001e2200000e0000 */
[----:B------:R-:W-:Y:S02]  /*2470*/  ISETP.NE.AND P0, PT, R4, RZ, PT ;  /* 0x000000ff0400720c */ /* 0x000fe40003f05270 */
[----:B------:R-:W-:Y:S01]  /*2480*/  ISETP.GT.U32.AND P1, PT, R0, 0x1f, PT ;  /* 0x0000001f0000780c */ /* 0x000fe20003f24070 */
[----:B0-----:R-:W-:-:S05]  /*2490*/  FADD R13, R13, R12 ;  /* 0x0000000c0d0d7221 */ /* 0x001fca0000000000 */
[----:B------:R-:W0:Y:S02]  /*24a0*/  SHFL.BFLY PT, R10, R13, 0x8, 0x1f ;  /* 0x0d001f000d0a7f89 */ /* 0x000e2400000e0000 */
[----:B0-----:R-:W-:-:S05]  /*24b0*/  FADD R14, R13, R10 ;  /* 0x0000000a0d0e7221 */ /* 0x001fca0000000000 */
[----:B------:R-:W0:Y:S02]  /*24c0*/  SHFL.BFLY PT, R15, R14, 0x4, 0x1f ;  /* 0x0c801f000e0f7f89 */ /* 0x000e2400000e0000 */
[----:B0-----:R-:W-:-:S05]  /*24d0*/  FADD R15, R14, R15 ;  /* 0x0000000f0e0f7221 */ /* 0x001fca0000000000 */
[----:B------:R-:W0:Y:S02]  /*24e0*/  SHFL.BFLY PT, R10, R15, 0x2, 0x1f ;  /* 0x0c401f000f0a7f89 */ /* 0x000e2400000e0000 */
[----:B0-----:R-:W-:Y:S01]  /*24f0*/  FADD R16, R15, R10 ;  /* 0x0000000a0f107221 */ /* 0x001fe20000000000 */
[----:B------:R-:W-:-:S04]  /*2500*/  FFMA.SAT R10, R8, R11, 0.5 ;  /* 0x3f000000080a7423 */ /* 0x000fc8000000200b */
[----:B------:R-:W0:Y:S01]  /*2510*/  SHFL.BFLY PT, R17, R16, 0x1, 0x1f ;  /* 0x0c201f0010117f89 */ /* 0x000e2200000e0000 */
[----:B------:R-:W-:-:S04]  /*2520*/  FFMA.RM R10, R10, R9, 12582913 ;  /* 0x4b4000010a0a7423 */ /* 0x000fc80000004009 */
[----:B------:R-:W-:-:S04]  /*2530*/  FADD R9, R10, -12583039 ;  /* 0xcb40007f0a097421 */ /* 0x000fc80000000000 */
[----:B------:R-:W-:-:S04]  /*2540*/  FFMA R9, R8, 1.4426950216293334961, -R9 ;  /* 0x3fb8aa3b08097823 */ /* 0x000fc80000000809 */
[----:B------:R-:W-:-:S04]  /*2550*/  FFMA R9, R8, 1.925963033500011079e-08, R9 ;  /* 0x32a5706008097823 */ /* 0x000fc80000000009 */
[----:B------:R-:W2:Y:S01]  /*2560*/  MUFU.EX2 R8, R9 ;  /* 0x0000000900087308 */ /* 0x000ea20000000800 */
[----:B0-----:R-:W-:Y:S01]  /*2570*/  FADD R11, R16, R17 ;  /* 0x00000011100b7221 */ /* 0x001fe20000000000 */
[----:B------:R-:W-:-:S04]  /*2580*/  SHF.L.U32 R17, R10, 0x17, RZ ;  /* 0x000000170a117819 */ /* 0x000fc800000006ff */
[----:B------:R0:W-:Y:S01]  /*2590*/  @!P0 STS [R6], R11 ;  /* 0x0000000b06008388 */ /* 0x0001e20000000800 */
[----:B--2---:R-:W-:Y:S01]  /*25a0*/  FMUL R17, R17, R8 ;  /* 0x0000000811117220 */ /* 0x004fe20000400000 */
[----:B------:R-:W-:Y:S06]  /*25b0*/  BAR.SYNC.DEFER_BLOCKING 0x0 ;  /* 0x0000000000007b1d */ /* 0x000fec0000010000 */
[----:B------:R-:W-:Y:S05]  /*25c0*/  @P1 BRA `(.L_x_30) ;  /* 0x0000000000401947 */ /* 0x000fea0003800000 */
[----:B------:R-:W-:Y:S01]  /*25d0*/  ISETP.GE.U32.AND P1, PT, R0, UR18, PT ;  /* 0x0000001200007c0c */ /* 0x000fe2000bf26070 */
[----:B------:R-:W-:Y:S01]  /*25e0*/  IMAD.MOV.U32 R8, RZ, RZ, RZ ;  /* 0x000000ffff087224 */ /* 0x000fe200078e00ff */
[----:B------:R-:W-:-:S11]  /*25f0*/  UMOV UR10, 0xffffffff ;  /* 0xffffffff000a7882 */ /* 0x000fd60000000000 */
[----:B------:R2:W3:Y:S01]  /*2600*/  @!P1 LDS R8, [R5+UR8+0x100] ;  /* 0x0001000805089984 */ /* 0x0004e20008000800 */
[----:B------:R-:W-:Y:S05]  /*2610*/  BRA.DIV UR10, `(.L_x_31) ;  /* 0x000000160a287947 */ /* 0x000fea000b800000 */
[----:B---3--:R-:W3:Y:S02]  /*2620*/  SHFL.BFLY PT, R9, R8, 0x10, 0x1f ;  /* 0x0e001f0008097f89 */ /* 0x008ee400000e0000 */
[----:B---3--:R-:W-:-:S05]  /*2630*/  FADD R9, R9, R8 ;  /* 0x0000000809097221 */ /* 0x008fca0000000000 */
[----:B------:R-:W3:Y:S02]  /*2640*/  SHFL.BFLY PT, R10, R9, 0x8, 0x1f ;  /* 0x0d001f00090a7f89 */ /* 0x000ee400000e0000 */
[----:B---3--:R-:W-:-:S05]  /*2650*/  FADD R10, R9, R10 ;  /* 0x0000000a090a7221 */ /* 0x008fca0000000000 */
[----:B0-----:R-:W0:Y:S02]  /*2660*/  SHFL.BFLY PT, R11, R10, 0x4, 0x1f ;  /* 0x0c801f000a0b7f89 */ /* 0x001e2400000e0000 */
[----:B0-----:R-:W-:-:S05]  /*2670*/  FADD R11, R10, R11 ;  /* 0x0000000b0a0b7221 */ /* 0x001fca0000000000 */
[----:B------:R-:W0:Y:S02]  /*2680*/  SHFL.BFLY PT, R12, R11, 0x2, 0x1f ;  /* 0x0c401f000b0c7f89 */ /* 0x000e2400000e0000 */
[----:B0-----:R-:W-:-:S05]  /*2690*/  FADD R12, R11, R12 ;  /* 0x0000000c0b0c7221 */ /* 0x001fca0000000000 */
[----:B------:R0:W3:Y:S02]  /*26a0*/  SHFL.BFLY PT, R13, R12, 0x1, 0x1f ;  /* 0x0c201f000c0d7f89 */ /* 0x0000e400000e0000 */
.L_x_56:
[----:B---3--:R-:W-:-:S05]  /*26b0*/  FADD R13, R12, R13 ;  /* 0x0000000d0c0d7221 */ /* 0x008fca0000000000 */
[----:B------:R3:W-:Y:S02]  /*26c0*/  @!P0 STS [UR17+0x100], R13 ;  /* 0x0001000dff008988 */ /* 0x0007e40008000811 */
.L_x_30:
[----:B------:R-:W0:Y:S02]  /*26d0*/  LDCU UR10, c[0x0][0x3b0] ;  /* 0x00007600ff0a77ac */ /* 0x000e240008000800 */
[----:B0-----:R-:W-:Y:S01]  /*26e0*/  MOV R11, UR10 ;  /* 0x0000000a000b7c02 */ /* 0x001fe20008000f00 */
[----:B------:R-:W-:Y:S05]  /*26f0*/  WARPSYNC.ALL ;  /* 0x0000000000007948 */ /* 0x000fea0003800000 */
[----:B------:R-:W-:Y:S01]  /*2700*/  ISETP.GE.AND P0, PT, R0, R11, PT ;  /* 0x0000000b0000720c */ /* 0x000fe20003f06270 */
[----:B------:R-:W-:Y:S06]  /*2710*/  BAR.SYNC.DEFER_BLOCKING 0x0 ;  /* 0x0000000000007b1d */ /* 0x000fec0000010000 */
[----:B------:R-:W-:Y:S01]  /*2720*/  BSSY.RECONVERGENT B0, `(.L_x_32) ;  /* 0x00000f1000007945 */ /* 0x000fe20003800200 */
[----:B------:R-:W0:Y:S02]  /*2730*/  LDS R8, [UR17+0x100] ;  /* 0x00010011ff087984 */ /* 0x000e240008000800 */
[----:B0-----:R-:W-:-:S05]  /*2740*/  FFMA R8, R17, UR4, R8 ;  /* 0x0000000411087c23 */ /* 0x001fca0008000008 */
[----:B------:R-:W-:Y:S01]  /*2750*/  R2UR UR4, R8 ;  /* 0x00000000080472ca */ /* 0x000fe200000e0000 */
[----:B------:R-:W-:-:S14]  /*2760*/  @P0 BRA `(.L_x_33) ;  /* 0x0000000c00b00947 */ /* 0x000fdc0003800000 */
[----:B------:R-:W0:Y:S01]  /*2770*/  LDC R12, c[0x0][0x3ac] ;  /* 0x0000eb00ff0c7b82 */ /* 0x000e220000000800 */
[----:B------:R-:W-:Y:S01]  /*2780*/  MOV R9, UR5 ;  /* 0x0000000500097c02 */ /* 0x000fe20008000f00 */
[----:B------:R-:W-:Y:S01]  /*2790*/  UIADD3 UR10, UPT, UPT, UR16, -0x1, URZ ;  /* 0xffffffff100a7890 */ /* 0x000fe2000fffe0ff */
[----:B------:R-:W-:Y:S01]  /*27a0*/  IMAD.MOV.U32 R22, RZ, RZ, R0 ;  /* 0x000000ffff167224 */ /* 0x000fe200078e0000 */
[----:B------:R-:W-:-:S06]  /*27b0*/  UIADD3 UR17, UPT, UPT, UR25, -0x1, URZ ;  /* 0xffffffff19117890 */ /* 0x000fcc000fffe0ff */
[----:B------:R-:W-:-:S04]  /*27c0*/  MOV R10, UR17 ;  /* 0x00000011000a7c02 */ /* 0x000fc80008000f00 */
[----:B------:R-:W-:Y:S02]  /*27d0*/  ISETP.GE.U32.AND P1, PT, R10, 0x3, PT ;  /* 0x000000030a00780c */ /* 0x000fe40003f26070 */
[----:B0-----:R-:W-:-:S04]  /*27e0*/  VIMNMX R12, PT, PT, R12, UR24, PT ;  /* 0x000000180c0c7c48 */ /* 0x001fc8000bfe0100 */
[----:B---3--:R-:W-:Y:S01]  /*27f0*/  LOP3.LUT R13, R12, 0x3, RZ, 0xc0, !PT ;  /* 0x000000030c0d7812 */ /* 0x008fe200078ec0ff */
[----:B------:R-:W-:Y:S02]  /*2800*/  IMAD R14, R9, -0x40, R12 ;  /* 0xffffffc0090e7824 */ /* 0x000fe400078e020c */
[----:B------:R-:W-:-:S03]  /*2810*/  IMAD.U32 R9, RZ, RZ, UR10 ;  /* 0x0000000aff097e24 */ /* 0x000fc6000f8e00ff */
[----:B------:R-:W-:Y:S02]  /*2820*/  IADD3 R8, PT, PT, R14, -0x1, RZ ;  /* 0xffffffff0e087810 */ /* 0x000fe40007ffe0ff */
[----:B------:R-:W-:Y:S02]  /*2830*/  ISETP.GE.U32.AND P0, PT, R9, 0x7, PT ;  /* 0x000000070900780c */ /* 0x000fe40003f06070 */
[----:B------:R-:W-:Y:S02]  /*2840*/  ISETP.GE.U32.AND P2, PT, R8, 0xf, PT ;  /* 0x0000000f0800780c */ /* 0x000fe40003f46070 */
[----:B------:R-:W-:-:S11]  /*2850*/  IADD3 R14, PT, PT, R14, -UR16, RZ ;  /* 0x800000100e0e7c10 */ /* 0x000fd6000fffe0ff */
.L_x_40:
[----:B------:R-:W0:Y:S01]  /*2860*/  LDC.64 R8, c[0x0][0x398] ;  /* 0x0000e600ff087b82 */ /* 0x000e220000000a00 */
[----:B------:R-:W-:Y:S02]  /*2870*/  UISETP.NE.AND UP0, UPT, UR6, URZ, UPT ;  /* 0x000000ff0600728c */ /* 0x000fe4000bf05270 */
[----:B------:R-:W-:Y:S01]  /*2880*/  IADD3 R10, PT, PT, R12, -UR6, RZ ;  /* 0x800000060c0a7c10 */ /* 0x000fe2000fffe0ff */
[----:B------:R-:W-:Y:S02]  /*2890*/  VIADD R11, R22, UR7 ;  /* 0x00000007160b7c36 */ /* 0x000fe40008000000 */
[----:B------:R-:W-:Y:S01]  /*28a0*/  HFMA2 R20, -RZ, RZ, 0, 0 ;  /* 0x00000000ff147431 */ /* 0x000fe200000001ff */
[----:B------:R-:W-:Y:S01]  /*28b0*/  ISETP.GE.AND P3, PT, R10, 0x1, PT ;  /* 0x000000010a00780c */ /* 0x000fe20003f66270 */
[----:B0-----:R-:W-:Y:S02]  /*28c0*/  IMAD.WIDE R8, R11, 0x2, R8 ;  /* 0x000000020b087825 */ /* 0x001fe400078e0208 */
[----:B------:R-:W-:Y:S10]  /*28d0*/  BRA.U !UP0, `(.L_x_34) ;  /* 0x0000000108087547 */ /* 0x000ff4000b800000 */
[----:B------:R-:W3:Y:S02]  /*28e0*/  LDG.E.U16 R8, desc[UR20][R8.64] ;  /* 0x0000001408087981 */ /* 0x000ee4000c1e1500 */
[----:B---3--:R-:W-:-:S07]  /*28f0*/  SHF.L.U32 R20, R8, 0x10, RZ ;  /* 0x0000001008147819 */ /* 0x008fce00000006ff */
.L_x_34:
[----:B------:R-:W-:Y:S01]  /*2900*/  IMAD.MOV.U32 R23, RZ, RZ, RZ ;  /* 0x000000ffff177224 */ /* 0x000fe200078e00ff */
[----:B------:R-:W-:Y:S06]  /*2910*/  @!P3 BRA `(.L_x_35) ;  /* 0x0000000c0018b947 */ /* 0x000fec0003800000 */
[----:B------:R-:W-:Y:S01]  /*2920*/  IADD3 R15, PT, PT, R7, R22, RZ ;  /* 0x00000016070f7210 */ /* 0x000fe20007ffe0ff */
[----:B------:R-:W-:Y:S01]  /*2930*/  IMAD.MOV.U32 R16, RZ, RZ, RZ ;  /* 0x000000ffff107224 */ /* 0x000fe200078e00ff */
[----:B------:R-:W-:Y:S01]  /*2940*/  MOV R23, RZ ;  /* 0x000000ff00177202 */ /* 0x000fe20000000f00 */
[----:B------:R-:W-:Y:S06]  /*2950*/  @!P2 BRA `(.L_x_36) ;  /* 0x000000040048a947 */ /* 0x000fec0003800000 */
[----:B------:R-:W0:Y:S01]  /*2960*/  S2R R9, SR_CgaCtaId ;  /* 0x0000000000097919 */ /* 0x000e220000008800 */
[----:B------:R-:W-:Y:S01]  /*2970*/  MOV R16, 0x400 ;  /* 0x0000040000107802 */ /* 0x000fe20000000f00 */
[----:B------:R-:W-:Y:S01]  /*2980*/  HFMA2 R23, -RZ, RZ, 0, 0 ;  /* 0x00000000ff177431 */ /* 0x000fe200000001ff */
[----:B------:R-:W-:Y:S02]  /*2990*/  MOV R19, RZ ;  /* 0x000000ff00137202 */ /* 0x000fe40000000f00 */
[----:B0-----:R-:W-:-:S07]  /*29a0*/  LEA R16, R9, R16, 0x18 ;  /* 0x0000001009107211 */ /* 0x001fce00078ec0ff */
.L_x_37:
[----:B------:R-:W0:Y:S01]  /*29b0*/  LDC R18, c[0x0][0x3b0] ;  /* 0x0000ec00ff127b82 */ /* 0x000e220000000800 */
[----:B------:R-:W-:-:S07]  /*29c0*/  VIADD R8, R19, UR6 ;  /* 0x0000000613087c36 */ /* 0x000fce0008000000 */
[----:B------:R-:W3:Y:S01]  /*29d0*/  LDC.64 R24, c[0x0][0x390] ;  /* 0x0000e400ff187b82 */ /* 0x000ee20000000a00 */
[----:B0-----:R-:W-:-:S04]  /*29e0*/  IMAD R9, R8, R18, R15 ;  /* 0x0000001208097224 */ /* 0x001fc800078e020f */
[----:B---3--:R-:W-:-:S05]  /*29f0*/  IMAD.WIDE R24, R9, 0x2, R24 ;  /* 0x0000000209187825 */ /* 0x008fca00078e0218 */
[----:B------:R-:W3:Y:S01]  /*2a00*/  LDG.E.U16.CONSTANT R26, desc[UR20][R24.64] ;  /* 0x00000014181a7981 */ /* 0x000ee2000c1e9500 */
[----:B------:R-:W-:Y:S01]  /*2a10*/  LEA R21, R19, R16, 0x2 ;  /* 0x0000001013157211 */ /* 0x000fe200078e10ff */
[----:B------:R-:W-:-:S04]  /*2a20*/  IMAD.WIDE R28, R18, 0x2, R24 ;  /* 0x00000002121c7825 */ /* 0x000fc800078e0218 */
[----:B------:R-:W0:Y:S01]  /*2a30*/  LDS.128 R8, [R21] ;  /* 0x0000000015087984 */ /* 0x000e220000000c00 */
[----:B---3--:R-:W-:-:S03]  /*2a40*/  SHF.L.U32 R27, R26, 0x10, RZ ;  /* 0x000000101a1b7819 */ /* 0x008fc600000006ff */
[----:B------:R3:W4:Y:S02]  /*2a50*/  LDG.E.U16.CONSTANT R26, desc[UR20][R28.64] ;  /* 0x000000141c1a7981 */ /* 0x000724000c1e9500 */
[----:B0-----:R-:W-:Y:S01]  /*2a60*/  FFMA R8, R8, R27, R23 ;  /* 0x0000001b08087223 */ /* 0x001fe20000000017 */
[----:B---3--:R-:W-:-:S05]  /*2a70*/  IMAD.WIDE R28, R18, 0x2, R28 ;  /* 0x00000002121c7825 */ /* 0x008fca00078e021c */
[----:B------:R-:W3:Y:S01]  /*2a80*/  LDG.E.U16.CONSTANT R27, desc[UR20][R28.64] ;  /* 0x000000141c1b7981 */ /* 0x000ee2000c1e9500 */
[----:B------:R-:W-:-:S05]  /*2a90*/  IMAD.WIDE R24, R18, 0x2, R28 ;  /* 0x0000000212187825 */ /* 0x000fca00078e021c */
[----:B------:R0:W5:Y:S02]  /*2aa0*/  LDG.E.U16.CONSTANT R28, desc[UR20][R24.64] ;  /* 0x00000014181c7981 */ /* 0x000164000c1e9500 */
[----:B0-----:R-:W-:-:S05]  /*2ab0*/  IMAD.WIDE R24, R18, 0x2, R24 ;  /* 0x0000000212187825 */ /* 0x001fca00078e0218 */
[----:B------:R-:W2:Y:S01]  /*2ac0*/  LDG.E.U16.CONSTANT R23, desc[UR20][R24.64] ;  /* 0x0000001418177981 */ /* 0x000ea2000c1e9500 */
[----:B----4-:R-:W-:-:S04]  /*2ad0*/  IMAD.U32 R26, R26, 0x10000, RZ ;  /* 0x000100001a1a7824 */ /* 0x010fc800078e00ff */
[----:B------:R-:W-:Y:S01]  /*2ae0*/  FFMA R9, R9, R26, R8 ;  /* 0x0000001a09097223 */ /* 0x000fe20000000008 */
[----:B---3--:R-:W-:-:S05]  /*2af0*/  SHF.L.U32 R27, R27, 0x10, RZ ;  /* 0x000000101b1b7819 */ /* 0x008fca00000006ff */
[----:B------:R-:W-:Y:S01]  /*2b00*/  FFMA R10, R10, R27, R9 ;  /* 0x0000001b0a0a7223 */ /* 0x000fe20000000009 */
[----:B-----5:R-:W-:Y:S01]  /*2b10*/  SHF.L.U32 R27, R28, 0x10, RZ ;  /* 0x000000101c1b7819 */ /* 0x020fe200000006ff */
[----:B------:R-:W-:-:S04]  /*2b20*/  IMAD.WIDE R28, R18, 0x2, R24 ;  /* 0x00000002121c7825 */ /* 0x000fc800078e0218 */
[----:B------:R-:W-:Y:S01]  /*2b30*/  FFMA R27, R11, R27, R10 ;  /* 0x0000001b0b1b7223 */ /* 0x000fe2000000000a */
[----:B------:R0:W3:Y:S04]  /*2b40*/  LDG.E.U16.CONSTANT R26, desc[UR20][R28.64] ;  /* 0x000000141c1a7981 */ /* 0x0000e8000c1e9500 */
[----:B------:R-:W4:Y:S01]  /*2b50*/  LDS.128 R8, [R21+0x10] ;  /* 0x0000100015087984 */ /* 0x000f220000000c00 */
[----:B--2---:R-:W-:Y:S02]  /*2b60*/  IMAD.U32 R23, R23, 0x10000, RZ ;  /* 0x0001000017177824 */ /* 0x004fe400078e00ff */
[----:B0-----:R-:W-:-:S04]  /*2b70*/  IMAD.WIDE R28, R18, 0x2, R28 ;  /* 0x00000002121c7825 */ /* 0x001fc800078e021c */
[----:B------:R-:W-:-:S04]  /*2b80*/  IMAD.WIDE R24, R18, 0x2, R28 ;  /* 0x0000000212187825 */ /* 0x000fc800078e021c */
[----:B----4-:R-:W-:Y:S02]  /*2b90*/  FFMA R8, R8, R23, R27 ;  /* 0x0000001708087223 */ /* 0x010fe4000000001b */
[----:B------:R-:W2:Y:S04]  /*2ba0*/  LDG.E.U16.CONSTANT R27, desc[UR20][R28.64] ;  /* 0x000000141c1b7981 */ /* 0x000ea8000c1e9500 */
[----:B------:R0:W4:Y:S02]  /*2bb0*/  LDG.E.U16.CONSTANT R28, desc[UR20][R24.64] ;  /* 0x00000014181c7981 */ /* 0x000124000c1e9500 */
[----:B0-----:R-:W-:-:S05]  /*2bc0*/  IMAD.WIDE R24, R18, 0x2, R24 ;  /* 0x0000000212187825 */ /* 0x001fca00078e0218 */
[----:B------:R-:W5:Y:S01]  /*2bd0*/  LDG.E.U16.CONSTANT R23, desc[UR20][R24.64] ;  /* 0x0000001418177981 */ /* 0x000f62000c1e9500 */
[----:B---3--:R-:W-:-:S05]  /*2be0*/  SHF.L.U32 R26, R26, 0x10, RZ ;  /* 0x000000101a1a7819 */ /* 0x008fca00000006ff */
[----:B------:R-:W-:Y:S01]  /*2bf0*/  FFMA R9, R9, R26, R8 ;  /* 0x0000001a09097223 */ /* 0x000fe20000000008 */
[----:B--2---:R-:W-:-:S05]  /*2c00*/  SHF.L.U32 R27, R27, 0x10, RZ ;  /* 0x000000101b1b7819 */ /* 0x004fca00000006ff */
[----:B------:R-:W-:Y:S01]  /*2c10*/  FFMA R10, R10, R27, R9 ;  /* 0x0000001b0a0a7223 */ /* 0x000fe20000000009 */
[----:B----4-:R-:W-:-:S04]  /*2c20*/  IMAD.U32 R27, R28, 0x10000, RZ ;  /* 0x000100001c1b7824 */ /* 0x010fc800078e00ff */
[----:B------:R-:W-:Y:S02]  /*2c30*/  FFMA R27, R11, R27, R10 ;  /* 0x0000001b0b1b7223 */ /* 0x000fe4000000000a */
[----:B------:R-:W0:Y:S01]  /*2c40*/  LDS.128 R8, [R21+0x20] ;  /* 0x0000200015087984 */ /* 0x000e220000000c00 */
[----:B------:R-:W-:-:S05]  /*2c50*/  IMAD.WIDE R28, R18, 0x2, R24 ;  /* 0x00000002121c7825 */ /* 0x000fca00078e0218 */
[----:B------:R2:W3:Y:S01]  /*2c60*/  LDG.E.U16.CONSTANT R26, desc[UR20][R28.64] ;  /* 0x000000141c1a7981 */ /* 0x0004e2000c1e9500 */
[----:B-----5:R-:W-:Y:S01]  /*2c70*/  SHF.L.U32 R23, R23, 0x10, RZ ;  /* 0x0000001017177819 */ /* 0x020fe200000006ff */
[----:B--2---:R-:W-:-:S04]  /*2c80*/  IMAD.WIDE R28, R18, 0x2, R28 ;  /* 0x00000002121c7825 */ /* 0x004fc800078e021c */
[----:B------:R-:W-:-:S04]  /*2c90*/  IMAD.WIDE R24, R18, 0x2, R28 ;  /* 0x0000000212187825 */ /* 0x000fc800078e021c */
[----:B0-----:R-:W-:Y:S02]  /*2ca0*/  FFMA R8, R8, R23, R27 ;  /* 0x0000001708087223 */ /* 0x001fe4000000001b */
[----:B------:R-:W2:Y:S04]  /*2cb0*/  LDG.E.U16.CONSTANT R27, desc[UR20][R28.64] ;  /* 0x000000141c1b7981 */ /* 0x000ea8000c1e9500 */
[----:B------:R0:W4:Y:S02]  /*2cc0*/  LDG.E.U16.CONSTANT R28, desc[UR20][R24.64] ;  /* 0x00000014181c7981 */ /* 0x000124000c1e9500 */
[----:B0-----:R-:W-:-:S05]  /*2cd0*/  IMAD.WIDE R24, R18, 0x2, R24 ;  /* 0x0000000212187825 */ /* 0x001fca00078e0218 */
[----:B------:R-:W5:Y:S01]  /*2ce0*/  LDG.E.U16.CONSTANT R23, desc[UR20][R24.64] ;  /* 0x0000001418177981 */ /* 0x000f62000c1e9500 */
[----:B---3--:R-:W-:-:S05]  /*2cf0*/  SHF.L.U32 R26, R26, 0x10, RZ ;  /* 0x000000101a1a7819 */ /* 0x008fca00000006ff */
[----:B------:R-:W-:Y:S01]  /*2d00*/  FFMA R9, R9, R26, R8 ;  /* 0x0000001a09097223 */ /* 0x000fe20000000008 */
[----:B--2---:R-:W-:-:S04]  /*2d10*/  IMAD.U32 R27, R27, 0x10000, RZ ;  /* 0x000100001b1b7824 */ /* 0x004fc800078e00ff */
[----:B------:R-:W-:Y:S01]  /*2d20*/  FFMA R10, R10, R27, R9 ;  /* 0x0000001b0a0a7223 */ /* 0x000fe20000000009 */
[----:B------:R-:W-:Y:S01]  /*2d30*/  IMAD.WIDE R26, R18, 0x2, R24 ;  /* 0x00000002121a7825 */ /* 0x000fe200078e0218 */
[----:B----4-:R-:W-:-:S04]  /*2d40*/  SHF.L.U32 R8, R28, 0x10, RZ ;  /* 0x000000101c087819 */ /* 0x010fc800000006ff */
[----:B------:R0:W2:Y:S02]  /*2d50*/  LDG.E.U16.CONSTANT R28, desc[UR20][R26.64] ;  /* 0x000000141a1c7981 */ /* 0x0000a4000c1e9500 */
[----:B0-----:R-:W-:-:S04]  /*2d60*/  IMAD.WIDE R26, R18, 0x2, R26 ;  /* 0x00000002121a7825 */ /* 0x001fc800078e021a */
[----:B------:R-:W-:Y:S02]  /*2d70*/  IMAD.WIDE R24, R18, 0x2, R26 ;  /* 0x0000000212187825 */ /* 0x000fe400078e021a */
[----:B------:R-:W3:Y:S04]  /*2d80*/  LDG.E.U16.CONSTANT R18, desc[UR20][R26.64] ;  /* 0x000000141a127981 */ /* 0x000ee8000c1e9500 */
[----:B------:R-:W4:Y:S01]  /*2d90*/  LDG.E.U16.CONSTANT R24, desc[UR20][R24.64] ;  /* 0x0000001418187981 */ /* 0x000f22000c1e9500 */
[----:B------:R-:W-:-:S03]  /*2da0*/  FFMA R29, R11, R8, R10 ;  /* 0x000000080b1d7223 */ /* 0x000fc6000000000a */
[----:B------:R-:W0:Y:S01]  /*2db0*/  LDS.128 R8, [R21+0x30] ;  /* 0x0000300015087984 */ /* 0x000e220000000c00 */
[----:B------:R-:W-:Y:S02]  /*2dc0*/  IADD3 R19, PT, PT, R19, 0x10, RZ ;  /* 0x0000001013137810 */ /* 0x000fe40007ffe0ff */
[----:B-----5:R-:W-:Y:S02]  /*2dd0*/  SHF.L.U32 R23, R23, 0x10, RZ ;  /* 0x0000001017177819 */ /* 0x020fe400000006ff */
[----:B------:R-:W-:-:S03]  /*2de0*/  ISETP.NE.AND P3, PT, R19, R14, PT ;  /* 0x0000000e1300720c */ /* 0x000fc60003f65270 */
[----:B0-----:R-:W-:Y:S01]  /*2df0*/  FFMA R8, R8, R23, R29 ;  /* 0x0000001708087223 */ /* 0x001fe2000000001d */
[----:B--2---:R-:W-:-:S04]  /*2e00*/  IMAD.U32 R28, R28, 0x10000, RZ ;  /* 0x000100001c1c7824 */ /* 0x004fc800078e00ff */
[----:B------:R-:W-:Y:S01]  /*2e10*/  FFMA R9, R9, R28, R8 ;  /* 0x0000001c09097223 */ /* 0x000fe20000000008 */
[----:B---3--:R-:W-:Y:S01]  /*2e20*/  SHF.L.U32 R18, R18, 0x10, RZ ;  /* 0x0000001012127819 */ /* 0x008fe200000006ff */
[----:B----4-:R-:W-:-:S04]  /*2e30*/  IMAD.U32 R23, R24, 0x10000, RZ ;  /* 0x0001000018177824 */ /* 0x010fc800078e00ff */
[----:B------:R-:W-:-:S04]  /*2e40*/  FFMA R10, R10, R18, R9 ;  /* 0x000000120a0a7223 */ /* 0x000fc80000000009 */
[----:B------:R-:W-:Y:S01]  /*2e50*/  FFMA R23, R11, R23, R10 ;  /* 0x000000170b177223 */ /* 0x000fe2000000000a */
[----:B------:R-:W-:Y:S06]  /*2e60*/  @P3 BRA `(.L_x_37) ;  /* 0xfffffff800d03947 */ /* 0x000fec000383ffff */
[----:B------:R-:W-:-:S07]  /*2e70*/  MOV R16, R14 ;  /* 0x0000000e00107202 */ /* 0x000fce0000000f00 */
.L_x_36:
[----:B------:R-:W-:-:S09]  /*2e80*/  UISETP.NE.AND UP0, UPT, UR16, URZ, UPT ;  /* 0x000000ff1000728c */ /* 0x000fd2000bf05270 */
[----:B------:R-:W-:Y:S05]  /*2e90*/  BRA.U !UP0, `(.L_x_35) ;  /* 0x0000000508b87547 */ /* 0x000fea000b800000 */
[----:B------:R-:W-:Y:S01]  /*2ea0*/  UISETP.NE.AND UP0, UPT, UR25, URZ, UPT ;  /* 0x000000ff1900728c */ /* 0x000fe2000bf05270 */
[----:B------:R-:W-:Y:S10]  /*2eb0*/  @!P0 BRA `(.L_x_38) ;  /* 0x0000000000c48947 */ /* 0x000ff40003800000 */
[----:B------:R-:W0:Y:S01]  /*2ec0*/  LDC R21, c[0x0][0x3b0] ;  /* 0x0000ec00ff157b82 */ /* 0x000e220000000800 */
[----:B------:R-:W-:-:S07]  /*2ed0*/  IADD3 R8, PT, PT, R16, UR6, RZ ;  /* 0x0000000610087c10 */ /* 0x000fce000fffe0ff */
[----:B------:R-:W3:Y:S01]  /*2ee0*/  LDC.64 R28, c[0x0][0x390] ;  /* 0x0000e400ff1c7b82 */ /* 0x000ee20000000a00 */
[----:B0-----:R-:W-:-:S04]  /*2ef0*/  IMAD R9, R8, R21, R15 ;  /* 0x0000001508097224 */ /* 0x001fc800078e020f */
[----:B---3--:R-:W-:-:S05]  /*2f00*/  IMAD.WIDE R28, R9, 0x2, R28 ;  /* 0x00000002091c7825 */ /* 0x008fca00078e021c */
[----:B------:R-:W3:Y:S01]  /*2f10*/  LDG.E.U16.CONSTANT R8, desc[UR20][R28.64] ;  /* 0x000000141c087981 */ /* 0x000ee2000c1e9500 */
[----:B------:R-:W-:-:S05]  /*2f20*/  IMAD.WIDE R10, R21, 0x2, R28 ;  /* 0x00000002150a7825 */ /* 0x000fca00078e021c */
[----:B------:R0:W4:Y:S01]  /*2f30*/  LDG.E.U16.CONSTANT R24, desc[UR20][R10.64] ;  /* 0x000000140a187981 */ /* 0x000122000c1e9500 */
[----:B------:R-:W5:Y:S01]  /*2f40*/  S2UR UR17, SR_CgaCtaId ;  /* 0x00000000001179c3 */ /* 0x000f620000008800 */
[----:B------:R-:W-:Y:S01]  /*2f50*/  UMOV UR10, 0x400 ;  /* 0x00000400000a7882 */ /* 0x000fe20000000000 */
[----:B0-----:R-:W-:-:S05]  /*2f60*/  IMAD.WIDE R10, R21, 0x2, R10 ;  /* 0x00000002150a7825 */ /* 0x001fca00078e020a */
[----:B------:R3:W2:Y:S01]  /*2f70*/  LDG.E.U16.CONSTANT R26, desc[UR20][R10.64] ;  /* 0x000000140a1a7981 */ /* 0x0006a2000c1e9500 */
[----:B------:R-:W-:-:S05]  /*2f80*/  IMAD.WIDE R18, R21, 0x2, R10 ;  /* 0x0000000215127825 */ /* 0x000fca00078e020a */
[----:B------:R4:W2:Y:S01]  /*2f90*/  LDG.E.U16.CONSTANT R28, desc[UR20][R18.64] ;  /* 0x00000014121c7981 */ /* 0x0008a2000c1e9500 */
[----:B-----5:R-:W-:-:S06]  /*2fa0*/  ULEA UR10, UR17, UR10, 0x18 ;  /* 0x0000000a110a7291 */ /* 0x020fcc000f8ec0ff */
[----:B------:R-:W-:-:S05]  /*2fb0*/  LEA R27, R16, UR10, 0x2 ;  /* 0x0000000a101b7c11 */ /* 0x000fca000f8e10ff */
[----:B------:R-:W0:Y:S04]  /*2fc0*/  LDS R25, [R27] ;  /* 0x000000001b197984 */ /* 0x000e280000000800 */
[----:B------:R-:W5:Y:S01]  /*2fd0*/  LDS R29, [R27+0x4] ;  /* 0x000004001b1d7984 */ /* 0x000f620000000800 */
[----:B---3--:R-:W-:Y:S02]  /*2fe0*/  IMAD.U32 R10, R8, 0x10000, RZ ;  /* 0x00010000080a7824 */ /* 0x008fe400078e00ff */
[----:B------:R-:W-:-:S04]  /*2ff0*/  IMAD.WIDE R8, R21, 0x2, R18 ;  /* 0x0000000215087825 */ /* 0x000fc800078e0212 */
[----:B0-----:R-:W-:Y:S01]  /*3000*/  FFMA R23, R25, R10, R23 ;  /* 0x0000000a19177223 */ /* 0x001fe20000000017 */
[C---:B------:R-:W-:Y:S01]  /*3010*/  IMAD.WIDE R10, R21.reuse, 0x2, R8 ;  /* 0x00000002150a7825 */ /* 0x040fe200078e0208 */
[----:B----4-:R-:W-:Y:S01]  /*3020*/  SHF.L.U32 R18, R24, 0x10, RZ ;  /* 0x0000001018127819 */ /* 0x010fe200000006ff */
[----:B------:R-:W3:Y:S02]  /*3030*/  LDG.E.U16.CONSTANT R8, desc[UR20][R8.64] ;  /* 0x0000001408087981 */ /* 0x000ee4000c1e9500 */
[----:B------:R-:W-:-:S04]  /*3040*/  IMAD.WIDE R24, R21, 0x2, R10 ;  /* 0x0000000215187825 */ /* 0x000fc800078e020a */
[----:B-----5:R-:W-:Y:S02]  /*3050*/  FFMA R23, R29, R18, R23 ;  /* 0x000000121d177223 */ /* 0x020fe40000000017 */
[----:B------:R-:W-:Y:S04]  /*3060*/  LDS R29, [R27+0x14] ;  /* 0x000014001b1d7984 */ /* 0x000fe80000000800 */
[----:B------:R0:W4:Y:S01]  /*3070*/  LDG.E.U16.CONSTANT R9, desc[UR20][R10.64] ;  /* 0x000000140a097981 */ /* 0x000122000c1e9500 */
[----:B------:R-:W-:-:S03]  /*3080*/  IMAD.WIDE R18, R21, 0x2, R24 ;  /* 0x0000000215127825 */ /* 0x000fc600078e0218 */
[----:B------:R-:W5:Y:S04]  /*3090*/  LDG.E.U16.CONSTANT R24, desc[UR20][R24.64] ;  /* 0x0000001418187981 */ /* 0x000f68000c1e9500 */
[----:B------:R-:W5:Y:S04]  /*30a0*/  LDG.E.U16.CONSTANT R18, desc[UR20][R18.64] ;  /* 0x0000001412127981 */ /* 0x000f68000c1e9500 */
[----:B------:R-:W1:Y:S01]  /*30b0*/  LDS R21, [R27+0x8] ;  /* 0x000008001b157984 */ /* 0x000e620000000800 */
[----:B--2---:R-:W-:-:S03]  /*30c0*/  SHF.L.U32 R26, R26, 0x10, RZ ;  /* 0x000000101a1a7819 */ /* 0x004fc600000006ff */
[----:B0-----:R-:W-:Y:S04]  /*30d0*/  LDS R10, [R27+0x10] ;  /* 0x000010001b0a7984 */ /* 0x001fe80000000800 */
[----:B------:R-:W-:Y:S01]  /*30e0*/  LDS R11, [R27+0x18] ;  /* 0x000018001b0b7984 */ /* 0x000fe20000000800 */
[----:B-1----:R-:W-:-:S03]  /*30f0*/  FFMA R21, R21, R26, R23 ;  /* 0x0000001a15157223 */ /* 0x002fc60000000017 */
[----:B------:R-:W0:Y:S04]  /*3100*/  LDS R26, [R27+0xc] ;  /* 0x00000c001b1a7984 */ /* 0x000e280000000800 */
[----:B------:R-:W1:Y:S01]  /*3110*/  LDS R23, [R27+0x1c] ;  /* 0x00001c001b177984 */ /* 0x000e620000000800 */
[----:B------:R-:W-:Y:S01]  /*3120*/  IMAD.U32 R28, R28, 0x10000, RZ ;  /* 0x000100001c1c7824 */ /* 0x000fe200078e00ff */
[----:B------:R-:W-:-:S03]  /*3130*/  IADD3 R16, PT, PT, R16, 0x8, RZ ;  /* 0x0000000810107810 */ /* 0x000fc60007ffe0ff */
[----:B0-----:R-:W-:Y:S01]  /*3140*/  FFMA R21, R26, R28, R21 ;  /* 0x0000001c1a157223 */ /* 0x001fe20000000015 */
[----:B---3--:R-:W-:-:S05]  /*3150*/  SHF.L.U32 R8, R8, 0x10, RZ ;  /* 0x0000001008087819 */ /* 0x008fca00000006ff */
[----:B------:R-:W-:Y:S01]  /*3160*/  FFMA R8, R10, R8, R21 ;  /* 0x000000080a087223 */ /* 0x000fe20000000015 */
[----:B----4-:R-:W-:Y:S01]  /*3170*/  SHF.L.U32 R9, R9, 0x10, RZ ;  /* 0x0000001009097819 */ /* 0x010fe200000006ff */
[----:B-----5:R-:W-:-:S04]  /*3180*/  IMAD.U32 R24, R24, 0x10000, RZ ;  /* 0x0001000018187824 */ /* 0x020fc800078e00ff */
[----:B------:R-:W-:Y:S01]  /*3190*/  FFMA R8, R29, R9, R8 ;  /* 0x000000091d087223 */ /* 0x000fe20000000008 */
[----:B------:R-:W-:-:S03]  /*31a0*/  SHF.L.U32 R18, R18, 0x10, RZ ;  /* 0x0000001012127819 */ /* 0x000fc600000006ff */
[----:B------:R-:W-:-:S04]  /*31b0*/  FFMA R8, R11, R24, R8 ;  /* 0x000000180b087223 */ /* 0x000fc80000000008 */
[----:B-1----:R-:W-:-:S07]  /*31c0*/  FFMA R23, R23, R18, R8 ;  /* 0x0000001217177223 */ /* 0x002fce0000000008 */
.L_x_38:
[----:B------:R-:W-:Y:S05]  /*31d0*/  BRA.U !UP0, `(.L_x_35) ;  /* 0x0000000108e87547 */ /* 0x000fea000b800000 */
[----:B------:R-:W-:Y:S01]  /*31e0*/  ISETP.NE.AND P3, PT, R13, RZ, PT ;  /* 0x000000ff0d00720c */ /* 0x000fe20003f65270 */
[----:B------:R-:W-:-:S12]  /*31f0*/  @!P1 BRA `(.L_x_39) ;  /* 0x0000000000749947 */ /* 0x000fd80003800000 */
[----:B------:R-:W0:Y:S01]  /*3200*/  LDC R9, c[0x0][0x3b0] ;  /* 0x0000ec00ff097b82 */ /* 0x000e220000000800 */
[----:B------:R-:W-:-:S07]  /*3210*/  VIADD R8, R16, UR6 ;  /* 0x0000000610087c36 */ /* 0x000fce0008000000 */
[----:B------:R-:W3:Y:S01]  /*3220*/  LDC.64 R24, c[0x0][0x390] ;  /* 0x0000e400ff187b82 */ /* 0x000ee20000000a00 */
[----:B0-----:R-:W-:-:S04]  /*3230*/  IMAD R11, R8, R9, R15 ;  /* 0x00000009080b7224 */ /* 0x001fc800078e020f */
[----:B---3--:R-:W-:-:S04]  /*3240*/  IMAD.WIDE R24, R11, 0x2, R24 ;  /* 0x000000020b187825 */ /* 0x008fc800078e0218 */
[C---:B------:R-:W-:Y:S02]  /*3250*/  IMAD.WIDE R18, R9.reuse, 0x2, R24 ;  /* 0x0000000209127825 */ /* 0x040fe400078e0218 */
[----:B------:R0:W3:Y:S02]  /*3260*/  LDG.E.U16.CONSTANT R24, desc[UR20][R24.64] ;  /* 0x0000001418187981 */ /* 0x0000e4000c1e9500 */
[C---:B------:R-:W-:Y:S02]  /*3270*/  IMAD.WIDE R10, R9.reuse, 0x2, R18 ;  /* 0x00000002090a7825 */ /* 0x040fe400078e0212 */
[----:B------:R4:W5:Y:S02]  /*3280*/  LDG.E.U16.CONSTANT R18, desc[UR20][R18.64] ;  /* 0x0000001412127981 */ /* 0x000964000c1e9500 */
[----:B------:R-:W-:Y:S02]  /*3290*/  IMAD.WIDE R8, R9, 0x2, R10 ;  /* 0x0000000209087825 */ /* 0x000fe400078e020a */
[----:B------:R-:W2:Y:S04]  /*32a0*/  LDG.E.U16.CONSTANT R10, desc[UR20][R10.64] ;  /* 0x000000140a0a7981 */ /* 0x000ea8000c1e9500 */
[----:B------:R-:W2:Y:S01]  /*32b0*/  LDG.E.U16.CONSTANT R8, desc[UR20][R8.64] ;  /* 0x0000001408087981 */ /* 0x000ea2000c1e9500 */
[----:B------:R-:W1:Y:S01]  /*32c0*/  S2UR UR17, SR_CgaCtaId ;  /* 0x00000000001179c3 */ /* 0x000e620000008800 */
[----:B------:R-:W-:-:S02]  /*32d0*/  UMOV UR10, 0x400 ;  /* 0x00000400000a7882 */ /* 0x000fc40000000000 */
[----:B-1----:R-:W-:-:S06]  /*32e0*/  ULEA UR10, UR17, UR10, 0x18 ;  /* 0x0000000a110a7291 */ /* 0x002fcc000f8ec0ff */
[C---:B------:R-:W-:Y:S02]  /*32f0*/  LEA R26, R16.reuse, UR10, 0x2 ;  /* 0x0000000a101a7c11 */ /* 0x040fe4000f8e10ff */
[----:B------:R-:W-:-:S03]  /*3300*/  IADD3 R16, PT, PT, R16, 0x4, RZ ;  /* 0x0000000410107810 */ /* 0x000fc60007ffe0ff */
[----:B------:R-:W1:Y:S04]  /*3310*/  LDS R28, [R26] ;  /* 0x000000001a1c7984 */ /* 0x000e680000000800 */
[----:B0-----:R-:W0:Y:S04]  /*3320*/  LDS R25, [R26+0x4] ;  /* 0x000004001a197984 */ /* 0x001e280000000800 */
[----:B------:R-:W2:Y:S04]  /*3330*/  LDS R21, [R26+0x8] ;  /* 0x000008001a157984 */ /* 0x000ea80000000800 */
[----:B----4-:R-:W4:Y:S01]  /*3340*/  LDS R19, [R26+0xc] ;  /* 0x00000c001a137984 */ /* 0x010f220000000800 */
[----:B---3--:R-:W-:-:S05]  /*3350*/  SHF.L.U32 R24, R24, 0x10, RZ ;  /* 0x0000001018187819 */ /* 0x008fca00000006ff */
[----:B-1----:R-:W-:Y:S01]  /*3360*/  FFMA R24, R28, R24, R23 ;  /* 0x000000181c187223 */ /* 0x002fe20000000017 */
[----:B-----5:R-:W-:-:S05]  /*3370*/  SHF.L.U32 R18, R18, 0x10, RZ ;  /* 0x0000001012127819 */ /* 0x020fca00000006ff */
[----:B0-----:R-:W-:Y:S01]  /*3380*/  FFMA R18, R25, R18, R24 ;  /* 0x0000001219127223 */ /* 0x001fe20000000018 */
[----:B--2---:R-:W-:Y:S01]  /*3390*/  IMAD.U32 R10, R10, 0x10000, RZ ;  /* 0x000100000a0a7824 */ /* 0x004fe200078e00ff */
[----:B------:R-:W-:-:S03]  /*33a0*/  SHF.L.U32 R8, R8, 0x10, RZ ;  /* 0x0000001008087819 */ /* 0x000fc600000006ff */
[----:B------:R-:W-:-:S04]  /*33b0*/  FFMA R10, R21, R10, R18 ;  /* 0x0000000a150a7223 */ /* 0x000fc80000000012 */
[----:B----4-:R-:W-:-:S07]  /*33c0*/  FFMA R23, R19, R8, R10 ;  /* 0x0000000813177223 */ /* 0x010fce000000000a */
.L_x_39:
[----:B------:R-:W-:Y:S05]  /*33d0*/  @!P3 BRA `(.L_x_35) ;  /* 0x000000000068b947 */ /* 0x000fea0003800000 */
[----:B------:R-:W0:Y:S01]  /*33e0*/  LDC R19, c[0x0][0x3b0] ;  /* 0x0000ec00ff137b82 */ /* 0x000e220000000800 */
[----:B------:R-:W-:-:S07]  /*33f0*/  VIADD R10, R16, UR6 ;  /* 0x00000006100a7c36 */ /* 0x000fce0008000000 */
[----:B------:R-:W3:Y:S01]  /*3400*/  LDC.64 R8, c[0x0][0x390] ;  /* 0x0000e400ff087b82 */ /* 0x000ee20000000a00 */
[----:B0-----:R-:W-:-:S04]  /*3410*/  IMAD R15, R10, R19, R15 ;  /* 0x000000130a0f7224 */ /* 0x001fc800078e020f */
[----:B---3--:R-:W-:-:S05]  /*3420*/  IMAD.WIDE R8, R15, 0x2, R8 ;  /* 0x000000020f087825 */ /* 0x008fca00078e0208 */
[----:B------:R-:W3:Y:S01]  /*3430*/  LDG.E.U16.CONSTANT R11, desc[UR20][R8.64] ;  /* 0x00000014080b7981 */ /* 0x000ee2000c1e9500 */
[----:B------:R-:W0:Y:S01]  /*3440*/  S2UR UR17, SR_CgaCtaId ;  /* 0x00000000001179c3 */ /* 0x000e220000008800 */
[----:B------:R-:W-:Y:S01]  /*3450*/  UMOV UR10, 0x400 ;  /* 0x00000400000a7882 */ /* 0x000fe20000000000 */
[----:B------:R-:W-:Y:S01]  /*3460*/  ISETP.NE.AND P3, PT, R13, 0x1, PT ;  /* 0x000000010d00780c */ /* 0x000fe20003f65270 */
[----:B0-----:R-:W-:-:S06]  /*3470*/  ULEA UR10, UR17, UR10, 0x18 ;  /* 0x0000000a110a7291 */ /* 0x001fcc000f8ec0ff */
[----:B------:R-:W-:-:S05]  /*3480*/  LEA R21, R16, UR10, 0x2 ;  /* 0x0000000a10157c11 */ /* 0x000fca000f8e10ff */
[----:B------:R-:W0:Y:S01]  /*3490*/  LDS R10, [R21] ;  /* 0x00000000150a7984 */ /* 0x000e220000000800 */
[----:B---3--:R-:W-:-:S05]  /*34a0*/  SHF.L.U32 R11, R11, 0x10, RZ ;  /* 0x000000100b0b7819 */ /* 0x008fca00000006ff */
[----:B0-----:R-:W-:Y:S01]  /*34b0*/  FFMA R23, R10, R11, R23 ;  /* 0x0000000b0a177223 */ /* 0x001fe20000000017 */
[----:B------:R-:W-:Y:S06]  /*34c0*/  @!P3 BRA `(.L_x_35) ;  /* 0x00000000002cb947 */ /* 0x000fec0003800000 */
[----:B------:R-:W-:Y:S01]  /*34d0*/  ISETP.NE.AND P3, PT, R13, 0x2, PT ;  /* 0x000000020d00780c */ /* 0x000fe20003f65270 */
[C---:B------:R-:W-:Y:S01]  /*34e0*/  IMAD.WIDE R8, R19.reuse, 0x2, R8 ;  /* 0x0000000213087825 */ /* 0x040fe200078e0208 */
[----:B------:R-:W0:Y:S11]  /*34f0*/  LDS R16, [R21+0x4] ;  /* 0x0000040015107984 */ /* 0x000e360000000800 */
[----:B------:R-:W-:Y:S01]  /*3500*/  @P3 IMAD.WIDE R10, R19, 0x2, R8 ;  /* 0x00000002130a3825 */ /* 0x000fe200078e0208 */
[----:B------:R-:W3:Y:S04]  /*3510*/  @P3 LDS R18, [R21+0x8] ;  /* 0x0000080015123984 */ /* 0x000ee80000000800 */
[----:B------:R-:W4:Y:S04]  /*3520*/  LDG.E.U16.CONSTANT R8, desc[UR20][R8.64] ;  /* 0x0000001408087981 */ /* 0x000f28000c1e9500 */
[----:B------:R-:W5:Y:S01]  /*3530*/  @P3 LDG.E.U16.CONSTANT R10, desc[UR20][R10.64] ;  /* 0x000000140a0a3981 */ /* 0x000f62000c1e9500 */
[----:B----4-:R-:W-:Y:S01]  /*3540*/  SHF.L.U32 R15, R8, 0x10, RZ ;  /* 0x00000010080f7819 */ /* 0x010fe200000006ff */
[----:B-----5:R-:W-:-:S04]  /*3550*/  @P3 IMAD.U32 R19, R10, 0x10000, RZ ;  /* 0x000100000a133824 */ /* 0x020fc800078e00ff */
[----:B0-----:R-:W-:-:S04]  /*3560*/  FFMA R23, R16, R15, R23 ;  /* 0x0000000f10177223 */ /* 0x001fc80000000017 */
[----:B---3--:R-:W-:-:S07]  /*3570*/  @P3 FFMA R23, R18, R19, R23 ;  /* 0x0000001312173223 */ /* 0x008fce0000000017 */
.L_x_35:
[----:B------:R-:W0:Y:S01]  /*3580*/  LDC.64 R8, c[0x0][0x398] ;  /* 0x0000e600ff087b82 */ /* 0x000e220000000a00 */
[----:B------:R-:W3:Y:S01]  /*3590*/  LDCU UR10, c[0x0][0x3b0] ;  /* 0x00007600ff0a77ac */ /* 0x000ee20008000800 */
[----:B------:R-:W-:Y:S01]  /*35a0*/  FFMA R20, R17, R20, R23 ;  /* 0x0000001411147223 */ /* 0x000fe20000000017 */
[C---:B------:R-:W-:Y:S02]  /*35b0*/  IADD3 R11, PT, PT, R22.reuse, UR7, RZ ;  /* 0x00000007160b7c10 */ /* 0x040fe4000fffe0ff */
[----:B------:R-:W-:Y:S02]  /*35c0*/  IADD3 R22, PT, PT, R22, UR23, RZ ;  /* 0x0000001716167c10 */ /* 0x000fe4000fffe0ff */
[----:B------:R-:W-:Y:S01]  /*35d0*/  F2FP.BF16.F32.PACK_AB R20, RZ, R20 ;  /* 0x00000014ff14723e */ /* 0x000fe200000010ff */
[----:B0-----:R-:W-:-:S04]  /*35e0*/  IMAD.WIDE R8, R11, 0x2, R8 ;  /* 0x000000020b087825 */ /* 0x001fc800078e0208 */
[----:B---3--:R-:W-:Y:S01]  /*35f0*/  IMAD.U32 R11, RZ, RZ, UR10 ;  /* 0x0000000aff0b7e24 */ /* 0x008fe2000f8e00ff */
[----:B------:R0:W-:Y:S04]  /*3600*/  STG.E.U16 desc[UR20][R8.64], R20 ;  /* 0x0000001408007986 */ /* 0x0001e8000c101514 */
[----:B------:R-:W-:-:S13]  /*3610*/  ISETP.GE.AND P3, PT, R22, R11, PT ;  /* 0x0000000b1600720c */ /* 0x000fda0003f66270 */
[----:B0-----:R-:W-:Y:S05]  /*3620*/  @!P3 BRA `(.L_x_40) ;  /* 0xfffffff0008cb947 */ /* 0x001fea000383ffff */
.L_x_33:
[----:B------:R-:W-:Y:S05]  /*3630*/  BSYNC.RECONVERGENT B0 ;  /* 0x0000000000007941 */ /* 0x000fea0003800200 */
.L_x_32:
[----:B------:R-:W0:Y:S01]  /*3640*/  LDCU UR10, c[0x0][0x3ac] ;  /* 0x00007580ff0a77ac */ /* 0x000e220008000800 */
[----:B------:R-:W-:Y:S02]  /*3650*/  UIADD3 UR6, UPT, UPT, UR6, 0x40, URZ ;  /* 0x0000004006067890 */ /* 0x000fe4000fffe0ff */
[----:B------:R-:W-:Y:S02]  /*3660*/  UIADD3 UR5, UPT, UPT, UR5, 0x1, URZ ;  /* 0x0000000105057890 */ /* 0x000fe4000fffe0ff */
[----:B0-----:R-:W-:-:S03]  /*3670*/  UISETP.GE.AND UP0, UPT, UR6, UR10, UPT ;  /* 0x0000000a0600728c */ /* 0x001fc6000bf06270 */
[----:B------:R-:W-:Y:S01]  /*3680*/  UMOV UR10, UR11 ;  /* 0x0000000b000a7c82 */ /* 0x000fe20008000000 */
[----:B------:R-:W-:Y:S06]  /*3690*/  BAR.SYNC.DEFER_BLOCKING 0x0 ;  /* 0x0000000000007b1d */ /* 0x000fec0000010000 */
[----:B------:R-:W-:Y:S05]  /*36a0*/  BRA.U !UP0, `(.L_x_41) ;  /* 0xffffffcd08047547 */ /* 0x000fea000b83ffff */
.L_x_0:
[----:B------:R-:W-:-:S13]  /*36b0*/  ISETP.GE.AND P0, PT, R0, R11, PT ;  /* 0x0000000b0000720c */ /* 0x000fda0003f06270 */
[----:B------:R-:W-:Y:S05]  /*36c0*/  @P0 EXIT ;  /* 0x000000000000094d */ /* 0x000fea0003800000 */
[----:B-12---:R-:W0:Y:S01]  /*36d0*/  LDC.64 R4, c[0x0][0x398] ;  /* 0x0000e600ff047b82 */ /* 0x006e220000000a00 */
[----:B------:R-:W1:Y:S01]  /*36e0*/  LDCU UR5, c[0x0][0x360] ;  /* 0x00006c00ff0577ac */ /* 0x000e620008000800 */
[----:B------:R-:W2:Y:S02]  /*36f0*/  LDCU UR6, c[0x0][0x3b0] ;  /* 0x00007600ff0677ac */ /* 0x000ea40008000800 */
.L_x_44:
[----:B------:R-:W-:-:S05]  /*3700*/  IADD3 R7, PT, PT, R0, UR7, RZ ;  /* 0x0000000700077c10 */ /* 0x000fca000fffe0ff */
[----:B0-----:R-:W-:-:S05]  /*3710*/  IMAD.WIDE R6, R7, 0x2, R4 ;  /* 0x0000000207067825 */ /* 0x001fca00078e0204 */
[----:B------:R-:W4:Y:S01]  /*3720*/  LDG.E.U16 R2, desc[UR20][R6.64] ;  /* 0x0000001406027981 */ /* 0x000f22000c1e1500 */
[----:B------:R-:W0:Y:S01]  /*3730*/  MUFU.RCP R3, UR4 ;  /* 0x0000000400037d08 */ /* 0x000e220008001000 */
[----:B------:R-:W-:Y:S01]  /*3740*/  MOV R8, UR4 ;  /* 0x0000000400087c02 */ /* 0x000fe20008000f00 */
[----:B------:R-:W-:Y:S04]  /*3750*/  BSSY.RECONVERGENT B0, `(.L_x_42) ;  /* 0x000000d000007945 */ /* 0x000fe80003800200 */
[----:B0-----:R-:W-:-:S04]  /*3760*/  FFMA R8, R3, -R8, 1 ;  /* 0x3f80000003087423 */ /* 0x001fc80000000808 */
[----:B------:R-:W-:Y:S01]  /*3770*/  FFMA R3, R3, R8, R3 ;  /* 0x0000000803037223 */ /* 0x000fe20000000003 */
[----:B----4-:R-:W-:-:S04]  /*3780*/  IMAD.U32 R2, R2, 0x10000, RZ ;  /* 0x0001000002027824 */ /* 0x010fc800078e00ff */
[----:B------:R-:W0:Y:S01]  /*3790*/  FCHK P0, R2, UR4 ;  /* 0x0000000402007d02 */ /* 0x000e220008000000 */
[----:B------:R-:W-:-:S04]  /*37a0*/  FFMA R8, R2, R3, RZ ;  /* 0x0000000302087223 */ /* 0x000fc800000000ff */
[----:B------:R-:W-:-:S04]  /*37b0*/  FFMA R9, R8, -UR4, R2 ;  /* 0x8000000408097c23 */ /* 0x000fc80008000002 */
[----:B------:R-:W-:Y:S01]  /*37c0*/  FFMA R3, R3, R9, R8 ;  /* 0x0000000903037223 */ /* 0x000fe20000000008 */
[----:B0-----:R-:W-:Y:S06]  /*37d0*/  @!P0 BRA `(.L_x_43) ;  /* 0x0000000000108947 */ /* 0x001fec0003800000 */
[----:B------:R-:W-:Y:S02]  /*37e0*/  MOV R3, UR4 ;  /* 0x0000000400037c02 */ /* 0x000fe40008000f00 */
[----:B------:R-:W-:-:S07]  /*37f0*/  MOV R8, 0x3810 ;  /* 0x0000381000087802 */ /* 0x000fce0000000f00 */
[----:B-123--:R-:W-:Y:S05]  /*3800*/  CALL.REL.NOINC `($__internal_0_$__cuda_sm3x_div_rn_noftz_f32_slowpath) ;  /* 0x0000000400387944 */ /* 0x00efea0003c00000 */
[----:B------:R-:W-:-:S07]  /*3810*/  MOV R3, R2 ;  /* 0x0000000200037202 */ /* 0x000fce0000000f00 */
.L_x_43:
[----:B-12---:R-:W-:Y:S05]  /*3820*/  BSYNC.RECONVERGENT B0 ;  /* 0x0000000000007941 */ /* 0x006fea0003800200 */
.L_x_42:
[----:B------:R-:W-:Y:S01]  /*3830*/  F2FP.BF16.F32.PACK_AB R3, RZ, R3 ;  /* 0x00000003ff03723e */ /* 0x000fe200000010ff */
[----:B------:R-:W-:-:S04]  /*3840*/  VIADD R0, R0, UR5 ;  /* 0x0000000500007c36 */ /* 0x000fc80008000000 */
[----:B------:R4:W-:Y:S01]  /*3850*/  STG.E.U16 desc[UR20][R6.64], R3 ;  /* 0x0000000306007986 */ /* 0x0009e2000c101514 */
[----:B------:R-:W-:-:S13]  /*3860*/  ISETP.GE.AND P0, PT, R0, UR6, PT ;  /* 0x0000000600007c0c */ /* 0x000fda000bf06270 */
[----:B----4-:R-:W-:Y:S05]  /*3870*/  @!P0 BRA `(.L_x_44) ;  /* 0xfffffffc00a08947 */ /* 0x010fea000383ffff */
[----:B------:R-:W-:Y:S05]  /*3880*/  EXIT ;  /* 0x000000000000794d */ /* 0x000fea0003800000 */
.L_x_26:
[----:B------:R-:W-:Y:S01]  /*3890*/  HFMA2 R15, -RZ, RZ, 0, 9.5367431640625e-07 ;  /* 0x00000010ff0f7431 */ /* 0x000fe200000001ff */
[----:B------:R-:W-:Y:S01]  /*38a0*/  MOV R19, 0x1f ;  /* 0x0000001f00137802 */ /* 0x000fe20000000f00 */
[----:B------:R-:W-:-:S07]  /*38b0*/  IMAD.MOV.U32 R14, RZ, RZ, -0x1 ;  /* 0xffffffffff0e7424 */ /* 0x000fce00078e00ff */
[----:B012---:R-:W-:Y:S05]  /*38c0*/  WARPSYNC.COLLECTIVE R14, `(.L_x_45) ;  /* 0x000000000e087348 */ /* 0x007fea0003c00000 */
[----:B0-2---:R0:W2:Y:S02]  /*38d0*/  SHFL.BFLY P2, R13, R8, R15, R19 ;  /* 0x0c00000f080d7389 */ /* 0x0050a40000040013 */
[----:B012---:R-:W-:Y:S05]  /*38e0*/  ENDCOLLECTIVE ;  /* 0x000000000000791b */ /* 0x007fea0003800000 */
.L_x_45:
[----:B------:R-:W-:Y:S01]  /*38f0*/  IMAD.MOV.U32 R15, RZ, RZ, 0x8 ;  /* 0x00000008ff0f7424 */ /* 0x000fe200078e00ff */
[----:B------:R-:W-:-:S04]  /*3900*/  MOV R9, R13 ;  /* 0x0000000d00097202 */ /* 0x000fc80000000f00 */
[----:B------:R-:W-:-:S04]  /*3910*/  FMNMX R9, R9, R8, !PT ;  /* 0x0000000809097209 */ /* 0x000fc80007800000 */
[----:B------:R-:W-:-:S07]  /*3920*/  MOV R8, R9 ;  /* 0x0000000900087202 */ /* 0x000fce0000000f00 */
[----:B------:R-:W-:Y:S05]  /*3930*/  WARPSYNC.COLLECTIVE R14, `(.L_x_46) ;  /* 0x000000000e087348 */ /* 0x000fea0003c00000 */
[----:B------:R0:W1:Y:S02]  /*3940*/  SHFL.BFLY P2, R13, R8, R15, R19 ;  /* 0x0c00000f080d7389 */ /* 0x0000640000040013 */
[----:B01----:R-:W-:Y:S05]  /*3950*/  ENDCOLLECTIVE ;  /* 0x000000000000791b */ /* 0x003fea0003800000 */
.L_x_46:
[----:B------:R-:W-:Y:S01]  /*3960*/  IMAD.MOV.U32 R15, RZ, RZ, 0x4 ;  /* 0x00000004ff0f7424 */ /* 0x000fe200078e00ff */
[----:B------:R-:W-:-:S04]  /*3970*/  MOV R10, R13 ;  /* 0x0000000d000a7202 */ /* 0x000fc80000000f00 */
[----:B------:R-:W-:-:S04]  /*3980*/  FMNMX R10, R9, R10, !PT ;  /* 0x0000000a090a7209 */ /* 0x000fc80007800000 */
[----:B------:R-:W-:-:S07]  /*3990*/  MOV R8, R10 ;  /* 0x0000000a00087202 */ /* 0x000fce0000000f00 */
[----:B------:R-:W-:Y:S05]  /*39a0*/  WARPSYNC.COLLECTIVE R14, `(.L_x_47) ;  /* 0x000000000e087348 */ /* 0x000fea0003c00000 */
[----:B------:R0:W1:Y:S02]  /*39b0*/  SHFL.BFLY P2, R13, R8, R15, R19 ;  /* 0x0c00000f080d7389 */ /* 0x0000640000040013 */
[----:B01----:R-:W-:Y:S05]  /*39c0*/  ENDCOLLECTIVE ;  /* 0x000000000000791b */ /* 0x003fea0003800000 */
.L_x_47:
[----:B------:R-:W-:Y:S01]  /*39d0*/  IMAD.MOV.U32 R15, RZ, RZ, 0x2 ;  /* 0x00000002ff0f7424 */ /* 0x000fe200078e00ff */
[----:B------:R-:W-:-:S04]  /*39e0*/  MOV R11, R13 ;  /* 0x0000000d000b7202 */ /* 0x000fc80000000f00 */
[----:B------:R-:W-:-:S04]  /*39f0*/  FMNMX R11, R10, R11, !PT ;  /* 0x0000000b0a0b7209 */ /* 0x000fc80007800000 */
[----:B------:R-:W-:-:S07]  /*3a00*/  MOV R8, R11 ;  /* 0x0000000b00087202 */ /* 0x000fce0000000f00 */
[----:B------:R-:W-:Y:S05]  /*3a10*/  WARPSYNC.COLLECTIVE R14, `(.L_x_48) ;  /* 0x000000000e087348 */ /* 0x000fea0003c00000 */
[----:B------:R0:W1:Y:S02]  /*3a20*/  SHFL.BFLY P2, R13, R8, R15, R19 ;  /* 0x0c00000f080d7389 */ /* 0x0000640000040013 */
[----:B01----:R-:W-:Y:S05]  /*3a30*/  ENDCOLLECTIVE ;  /* 0x000000000000791b */ /* 0x003fea0003800000 */
.L_x_48:
[----:B------:R-:W-:Y:S01]  /*3a40*/  IMAD.MOV.U32 R15, RZ, RZ, 0x1 ;  /* 0x00000001ff0f7424 */ /* 0x000fe200078e00ff */
[----:B------:R-:W-:-:S04]  /*3a50*/  MOV R12, R13 ;  /* 0x0000000d000c7202 */ /* 0x000fc80000000f00 */
[----:B------:R-:W-:-:S04]  /*3a60*/  FMNMX R12, R11, R12, !PT ;  /* 0x0000000c0b0c7209 */ /* 0x000fc80007800000 */
[----:B------:R-:W-:-:S07]  /*3a70*/  MOV R8, R12 ;  /* 0x0000000c00087202 */ /* 0x000fce0000000f00 */
[----:B------:R-:W-:Y:S05]  /*3a80*/  WARPSYNC.COLLECTIVE R14, `(.L_x_49) ;  /* 0x000000000e087348 */ /* 0x000fea0003c00000 */
[----:B------:R0:W1:Y:S02]  /*3a90*/  SHFL.BFLY P2, R13, R8, R15, R19 ;  /* 0x0c00000f080d7389 */ /* 0x0000640000040013 */
[----:B01----:R-:W-:Y:S05]  /*3aa0*/  ENDCOLLECTIVE ;  /* 0x000000000000791b */ /* 0x003fea0003800000 */
.L_x_49:
[----:B------:R-:W-:Y:S05]  /*3ab0*/  BRA `(.L_x_50) ;  /* 0xffffffe400cc7947 */ /* 0x000fea000383ffff */
.L_x_31:
[----:B------:R-:W-:Y:S01]  /*3ac0*/  HFMA2 R15, -RZ, RZ, 0, 9.5367431640625e-07 ;  /* 0x00000010ff0f7431 */ /* 0x000fe200000001ff */
[----:B------:R-:W-:Y:S01]  /*3ad0*/  MOV R19, 0x1f ;  /* 0x0000001f00137802 */ /* 0x000fe20000000f00 */
[----:B------:R-:W-:-:S07]  /*3ae0*/  IMAD.MOV.U32 R14, RZ, RZ, -0x1 ;  /* 0xffffffffff0e7424 */ /* 0x000fce00078e00ff */
[----:B0123--:R-:W-:Y:S05]  /*3af0*/  WARPSYNC.COLLECTIVE R14, `(.L_x_51) ;  /* 0x000000000e087348 */ /* 0x00ffea0003c00000 */
[----:B---3--:R3:W4:Y:S02]  /*3b00*/  SHFL.BFLY P2, R13, R8, R15, R19 ;  /* 0x0c00000f080d7389 */ /* 0x0087240000040013 */
[----:B01234-:R-:W-:Y:S05]  /*3b10*/  ENDCOLLECTIVE ;  /* 0x000000000000791b */ /* 0x01ffea0003800000 */
.L_x_51:
[----:B------:R-:W-:Y:S01]  /*3b20*/  IMAD.MOV.U32 R15, RZ, RZ, 0x8 ;  /* 0x00000008ff0f7424 */ /* 0x000fe200078e00ff */
[----:B------:R-:W-:-:S05]  /*3b30*/  MOV R9, R13 ;  /* 0x0000000d00097202 */ /* 0x000fca0000000f00 */
[----:B------:R-:W-:-:S05]  /*3b40*/  FADD R9, R9, R8 ;  /* 0x0000000809097221 */ /* 0x000fca0000000000 */
[----:B------:R-:W-:-:S07]  /*3b50*/  MOV R8, R9 ;  /* 0x0000000900087202 */ /* 0x000fce0000000f00 */
[----:B------:R-:W-:Y:S05]  /*3b60*/  WARPSYNC.COLLECTIVE R14, `(.L_x_52) ;  /* 0x000000000e087348 */ /* 0x000fea0003c00000 */
[----:B------:R0:W1:Y:S02]  /*3b70*/  SHFL.BFLY P2, R13, R8, R15, R19 ;  /* 0x0c00000f080d7389 */ /* 0x0000640000040013 */
[----:B01----:R-:W-:Y:S05]  /*3b80*/  ENDCOLLECTIVE ;  /* 0x000000000000791b */ /* 0x003fea0003800000 */
.L_x_52:
[----:B------:R-:W-:Y:S01]  /*3b90*/  IMAD.MOV.U32 R15, RZ, RZ, 0x4 ;  /* 0x00000004ff0f7424 */ /* 0x000fe200078e00ff */
[----:B------:R-:W-:-:S05]  /*3ba0*/  MOV R10, R13 ;  /* 0x0000000d000a7202 */ /* 0x000fca0000000f00 */
[----:B------:R-:W-:-:S05]  /*3bb0*/  FADD R10, R9, R10 ;  /* 0x0000000a090a7221 */ /* 0x000fca0000000000 */
[----:B------:R-:W-:-:S07]  /*3bc0*/  MOV R8, R10 ;  /* 0x0000000a00087202 */ /* 0x000fce0000000f00 */
[----:B------:R-:W-:Y:S05]  /*3bd0*/  WARPSYNC.COLLECTIVE R14, `(.L_x_53) ;  /* 0x000000000e087348 */ /* 0x000fea0003c00000 */
[----:B------:R0:W1:Y:S02]  /*3be0*/  SHFL.BFLY P2, R13, R8, R15, R19 ;  /* 0x0c00000f080d7389 */ /* 0x0000640000040013 */
[----:B01----:R-:W-:Y:S05]  /*3bf0*/  ENDCOLLECTIVE ;  /* 0x000000000000791b */ /* 0x003fea0003800000 */
.L_x_53:
[----:B------:R-:W-:Y:S01]  /*3c00*/  IMAD.MOV.U32 R15, RZ, RZ, 0x2 ;  /* 0x00000002ff0f7424 */ /* 0x000fe200078e00ff */
[----:B------:R-:W-:-:S05]  /*3c10*/  MOV R11, R13 ;  /* 0x0000000d000b7202 */ /* 0x000fca0000000f00 */
[----:B------:R-:W-:-:S05]  /*3c20*/  FADD R11, R10, R11 ;  /* 0x0000000b0a0b7221 */ /* 0x000fca0000000000 */
[----:B------:R-:W-:-:S07]  /*3c30*/  MOV R8, R11 ;  /* 0x0000000b00087202 */ /* 0x000fce0000000f00 */
[----:B------:R-:W-:Y:S05]  /*3c40*/  WARPSYNC.COLLECTIVE R14, `(.L_x_54) ;  /* 0x000000000e087348 */ /* 0x000fea0003c00000 */
[----:B------:R0:W1:Y:S02]  /*3c50*/  SHFL.BFLY P2, R13, R8, R15, R19 ;  /* 0x0c00000f080d7389 */ /* 0x0000640000040013 */
[----:B01----:R-:W-:Y:S05]  /*3c60*/  ENDCOLLECTIVE ;  /* 0x000000000000791b */ /* 0x003fea0003800000 */
.L_x_54:
[----:B------:R-:W-:Y:S01]  /*3c70*/  IMAD.MOV.U32 R15, RZ, RZ, 0x1 ;  /* 0x00000001ff0f7424 */ /* 0x000fe200078e00ff */
[----:B------:R-:W-:-:S05]  /*3c80*/  MOV R12, R13 ;  /* 0x0000000d000c7202 */ /* 0x000fca0000000f00 */
[----:B------:R-:W-:-:S05]  /*3c90*/  FADD R12, R11, R12 ;  /* 0x0000000c0b0c7221 */ /* 0x000fca0000000000 */
[----:B------:R-:W-:-:S07]  /*3ca0*/  MOV R8, R12 ;  /* 0x0000000c00087202 */ /* 0x000fce0000000f00 */
[----:B------:R-:W-:Y:S05]  /*3cb0*/  WARPSYNC.COLLECTIVE R14, `(.L_x_55) ;  /* 0x000000000e087348 */ /* 0x000fea0003c00000 */
[----:B------:R0:W1:Y:S02]  /*3cc0*/  SHFL.BFLY P2, R13, R8, R15, R19 ;  /* 0x0c00000f080d7389 */ /* 0x0000640000040013 */
[----:B01----:R-:W-:Y:S05]  /*3cd0*/  ENDCOLLECTIVE ;  /* 0x000000000000791b */ /* 0x003fea0003800000 */
.L_x_55:
[----:B------:R-:W-:Y:S05]  /*3ce0*/  BRA `(.L_x_56) ;  /* 0xffffffe800707947 */ /* 0x000fea000383ffff */
        .weak           $__internal_0_$__cuda_sm3x_div_rn_noftz_f32_slowpath
        .type           $__internal_0_$__cuda_sm3x_div_rn_noftz_f32_slowpath,@function
        .size           $__internal_0_$__cuda_sm3x_div_rn_noftz_f32_slowpath,(.L_x_69 - $__internal_0_$__cuda_sm3x_div_rn_noftz_f32_slowpath)
$__internal_0_$__cuda_sm3x_div_rn_noftz_f32_slowpath:
[----:B------:R-:W-:Y:S01]  /*3cf0*/  SHF.R.U32.HI R10, RZ, 0x17, R3 ;  /* 0x00000017ff0a7819 */ /* 0x000fe20000011603 */
[----:B------:R-:W-:Y:S01]  /*3d00*/  BSSY.RECONVERGENT B1, `(.L_x_57) ;  /* 0x0000063000017945 */ /* 0x000fe20003800200 */
[--C-:B------:R-:W-:Y:S01]  /*3d10*/  SHF.R.U32.HI R9, RZ, 0x17, R2.reuse ;  /* 0x00000017ff097819 */ /* 0x100fe20000011602 */
[----:B------:R-:W-:Y:S01]  /*3d20*/  IMAD.MOV.U32 R11, RZ, RZ, R2 ;  /* 0x000000ffff0b7224 */ /* 0x000fe200078e0002 */
[----:B------:R-:W-:Y:S02]  /*3d30*/  LOP3.LUT R10, R10, 0xff, RZ, 0xc0, !PT ;  /* 0x000000ff0a0a7812 */ /* 0x000fe400078ec0ff */
[----:B------:R-:W-:Y:S02]  /*3d40*/  LOP3.LUT R14, R9, 0xff, RZ, 0xc0, !PT ;  /* 0x000000ff090e7812 */ /* 0x000fe400078ec0ff */
[----:B------:R-:W-:Y:S02]  /*3d50*/  IADD3 R13, PT, PT, R10, -0x1, RZ ;  /* 0xffffffff0a0d7810 */ /* 0x000fe40007ffe0ff */
[----:B------:R-:W-:-:S02]  /*3d60*/  IADD3 R12, PT, PT, R14, -0x1, RZ ;  /* 0xffffffff0e0c7810 */ /* 0x000fc40007ffe0ff */
[----:B------:R-:W-:-:S04]  /*3d70*/  ISETP.GT.U32.AND P0, PT, R13, 0xfd, PT ;  /* 0x000000fd0d00780c */ /* 0x000fc80003f04070 */
[----:B------:R-:W-:-:S13]  /*3d80*/  ISETP.GT.U32.OR P0, PT, R12, 0xfd, P0 ;  /* 0x000000fd0c00780c */ /* 0x000fda0000704470 */
[----:B------:R-:W-:Y:S01]  /*3d90*/  @!P0 MOV R9, RZ ;  /* 0x000000ff00098202 */ /* 0x000fe20000000f00 */
[----:B------:R-:W-:Y:S06]  /*3da0*/  @!P0 BRA `(.L_x_58) ;  /* 0x00000000005c8947 */ /* 0x000fec0003800000 */
[----:B------:R-:W-:Y:S02]  /*3db0*/  FSETP.GTU.FTZ.AND P1, PT, |R3|, +INF , PT ;  /* 0x7f8000000300780b */ /* 0x000fe40003f3c200 */
[----:B------:R-:W-:-:S04]  /*3dc0*/  FSETP.GTU.FTZ.AND P0, PT, |R2|, +INF , PT ;  /* 0x7f8000000200780b */ /* 0x000fc80003f1c200 */
[----:B------:R-:W-:-:S13]  /*3dd0*/  PLOP3.LUT P0, PT, P0, P1, PT, 0xf8, 0x8f ;  /* 0x00000000008f781c */ /* 0x000fda0000703f70 */
[----:B------:R-:W-:Y:S05]  /*3de0*/  @P0 BRA `(.L_x_59) ;  /* 0x00000004004c0947 */ /* 0x000fea0003800000 */
[----:B------:R-:W-:-:S13]  /*3df0*/  LOP3.LUT P0, RZ, R3, 0x7fffffff, R11, 0xc8, !PT ;  /* 0x7fffffff03ff7812 */ /* 0x000fda000780c80b */
[----:B------:R-:W-:Y:S05]  /*3e00*/  @!P0 BRA `(.L_x_60) ;  /* 0x00000004003c8947 */ /* 0x000fea0003800000 */
[C---:B------:R-:W-:Y:S02]  /*3e10*/  FSETP.NEU.FTZ.AND P1, PT, |R2|.reuse, +INF , PT ;  /* 0x7f8000000200780b */ /* 0x040fe40003f3d200 */
[----:B------:R-:W-:Y:S02]  /*3e20*/  FSETP.NEU.FTZ.AND P2, PT, |R3|, +INF , PT ;  /* 0x7f8000000300780b */ /* 0x000fe40003f5d200 */
[----:B------:R-:W-:-:S11]  /*3e30*/  FSETP.NEU.FTZ.AND P0, PT, |R2|, +INF , PT ;  /* 0x7f8000000200780b */ /* 0x000fd60003f1d200 */
[----:B------:R-:W-:Y:S05]  /*3e40*/  @!P2 BRA !P1, `(.L_x_60) ;  /* 0x00000004002ca947 */ /* 0x000fea0004800000 */
[----:B------:R-:W-:-:S04]  /*3e50*/  LOP3.LUT P1, RZ, R11, 0x7fffffff, RZ, 0xc0, !PT ;  /* 0x7fffffff0bff7812 */ /* 0x000fc8000782c0ff */
[----:B------:R-:W-:-:S13]  /*3e60*/  PLOP3.LUT P1, PT, P2, P1, PT, 0x2f, 0xf2 ;  /* 0x0000000000f2781c */ /* 0x000fda0001722577 */
[----:B------:R-:W-:Y:S05]  /*3e70*/  @P1 BRA `(.L_x_61) ;  /* 0x0000000400181947 */ /* 0x000fea0003800000 */
[----:B------:R-:W-:-:S04]  /*3e80*/  LOP3.LUT P1, RZ, R3, 0x7fffffff, RZ, 0xc0, !PT ;  /* 0x7fffffff03ff7812 */ /* 0x000fc8000782c0ff */
[----:B------:R-:W-:-:S13]  /*3e90*/  PLOP3.LUT P0, PT, P0, P1, PT, 0x2f, 0xf2 ;  /* 0x0000000000f2781c */ /* 0x000fda0000702577 */
[----:B------:R-:W-:Y:S05]  /*3ea0*/  @P0 BRA `(.L_x_62) ;  /* 0x0000000400000947 */ /* 0x000fea0003800000 */
[----:B------:R-:W-:Y:S02]  /*3eb0*/  ISETP.GE.AND P0, PT, R12, RZ, PT ;  /* 0x000000ff0c00720c */ /* 0x000fe40003f06270 */
[----:B------:R-:W-:-:S11]  /*3ec0*/  ISETP.GE.AND P1, PT, R13, RZ, PT ;  /* 0x000000ff0d00720c */ /* 0x000fd60003f26270 */
[----:B------:R-:W-:Y:S01]  /*3ed0*/  @P0 MOV R9, RZ ;  /* 0x000000ff00090202 */ /* 0x000fe20000000f00 */
[----:B------:R-:W-:Y:S02]  /*3ee0*/  @!P0 IMAD.MOV.U32 R9, RZ, RZ, -0x40 ;  /* 0xffffffc0ff098424 */ /* 0x000fe400078e00ff */
[----:B------:R-:W-:Y:S01]  /*3ef0*/  @!P0 FFMA R11, R2, 1.84467440737095516160e+19, RZ ;  /* 0x5f800000020b8823 */ /* 0x000fe200000000ff */
[----:B------:R-:W-:Y:S02]  /*3f00*/  @!P1 FFMA R3, R3, 1.84467440737095516160e+19, RZ ;  /* 0x5f80000003039823 */ /* 0x000fe400000000ff */
[----:B------:R-:W-:-:S07]  /*3f10*/  @!P1 IADD3 R9, PT, PT, R9, 0x40, RZ ;  /* 0x0000004009099810 */ /* 0x000fce0007ffe0ff */
.L_x_58:
[----:B------:R-:W-:Y:S01]  /*3f20*/  LEA R2, R10, 0xc0800000, 0x17 ;  /* 0xc08000000a027811 */ /* 0x000fe200078eb8ff */
[----:B------:R-:W-:Y:S03]  /*3f30*/  BSSY.RECONVERGENT B2, `(.L_x_63) ;  /* 0x0000036000027945 */ /* 0x000fe60003800200 */
[----:B------:R-:W-:Y:S01]  /*3f40*/  IADD3 R12, PT, PT, -R2, R3, RZ ;  /* 0x00000003020c7210 */ /* 0x000fe20007ffe1ff */
[----:B------:R-:W-:-:S03]  /*3f50*/  VIADD R3, R14, 0xffffff81 ;  /* 0xffffff810e037836 */ /* 0x000fc60000000000 */
[----:B------:R-:W0:Y:S01]  /*3f60*/  MUFU.RCP R13, R12 ;  /* 0x0000000c000d7308 */ /* 0x000e220000001000 */
[----:B------:R-:W-:Y:S01]  /*3f70*/  FADD.FTZ R15, -R12, -RZ ;  /* 0x800000ff0c0f7221 */ /* 0x000fe20000010100 */
[C---:B------:R-:W-:Y:S01]  /*3f80*/  IMAD R2, R3.reuse, -0x800000, R11 ;  /* 0xff80000003027824 */ /* 0x040fe200078e020b */
[----:B------:R-:W-:-:S04]  /*3f90*/  IADD3 R10, PT, PT, R3, 0x7f, -R10 ;  /* 0x0000007f030a7810 */ /* 0x000fc80007ffe80a */
[----:B------:R-:W-:Y:S01]  /*3fa0*/  IADD3 R10, PT, PT, R10, R9, RZ ;  /* 0x000000090a0a7210 */ /* 0x000fe20007ffe0ff */
[----:B0-----:R-:W-:-:S04]  /*3fb0*/  FFMA R14, R13, R15, 1 ;  /* 0x3f8000000d0e7423 */ /* 0x001fc8000000000f */
[----:B------:R-:W-:-:S04]  /*3fc0*/  FFMA R16, R13, R14, R13 ;  /* 0x0000000e0d107223 */ /* 0x000fc8000000000d */
[----:B------:R-:W-:-:S04]  /*3fd0*/  FFMA R11, R2, R16, RZ ;  /* 0x00000010020b7223 */ /* 0x000fc800000000ff */
[----:B------:R-:W-:-:S04]  /*3fe0*/  FFMA R14, R15, R11, R2 ;  /* 0x0000000b0f0e7223 */ /* 0x000fc80000000002 */
[----:B------:R-:W-:-:S04]  /*3ff0*/  FFMA R11, R16, R14, R11 ;  /* 0x0000000e100b7223 */ /* 0x000fc8000000000b */
[----:B------:R-:W-:-:S04]  /*4000*/  FFMA R14, R15, R11, R2 ;  /* 0x0000000b0f0e7223 */ /* 0x000fc80000000002 */
[----:B------:R-:W-:-:S05]  /*4010*/  FFMA R2, R16, R14, R11 ;  /* 0x0000000e10027223 */ /* 0x000fca000000000b */
[----:B------:R-:W-:-:S04]  /*4020*/  SHF.R.U32.HI R3, RZ, 0x17, R2 ;  /* 0x00000017ff037819 */ /* 0x000fc80000011602 */
[----:B------:R-:W-:-:S04]  /*4030*/  LOP3.LUT R3, R3, 0xff, RZ, 0xc0, !PT ;  /* 0x000000ff03037812 */ /* 0x000fc800078ec0ff */
[----:B------:R-:W-:-:S05]  /*4040*/  IADD3 R13, PT, PT, R3, R10, RZ ;  /* 0x0000000a030d7210 */ /* 0x000fca0007ffe0ff */
[----:B------:R-:W-:-:S05]  /*4050*/  VIADD R3, R13, 0xffffffff ;  /* 0xffffffff0d037836 */ /* 0x000fca0000000000 */
[----:B------:R-:W-:-:S13]  /*4060*/  ISETP.GE.U32.AND P0, PT, R3, 0xfe, PT ;  /* 0x000000fe0300780c */ /* 0x000fda0003f06070 */
[----:B------:R-:W-:Y:S05]  /*4070*/  @!P0 BRA `(.L_x_64) ;  /* 0x0000000000808947 */ /* 0x000fea0003800000 */
[----:B------:R-:W-:-:S13]  /*4080*/  ISETP.GT.AND P0, PT, R13, 0xfe, PT ;  /* 0x000000fe0d00780c */ /* 0x000fda0003f04270 */
[----:B------:R-:W-:Y:S05]  /*4090*/  @P0 BRA `(.L_x_65) ;  /* 0x00000000006c0947 */ /* 0x000fea0003800000 */
[----:B------:R-:W-:-:S13]  /*40a0*/  ISETP.GE.AND P0, PT, R13, 0x1, PT ;  /* 0x000000010d00780c */ /* 0x000fda0003f06270 */
[----:B------:R-:W-:Y:S05]  /*40b0*/  @P0 BRA `(.L_x_66) ;  /* 0x0000000000740947 */ /* 0x000fea0003800000 */
[----:B------:R-:W-:Y:S02]  /*40c0*/  ISETP.GE.AND P0, PT, R13, -0x18, PT ;  /* 0xffffffe80d00780c */ /* 0x000fe40003f06270 */
[----:B------:R-:W-:-:S11]  /*40d0*/  LOP3.LUT R2, R2, 0x80000000, RZ, 0xc0, !PT ;  /* 0x8000000002027812 */ /* 0x000fd600078ec0ff */
[----:B------:R-:W-:Y:S05]  /*40e0*/  @!P0 BRA `(.L_x_66) ;  /* 0x0000000000688947 */ /* 0x000fea0003800000 */
[CCC-:B------:R-:W-:Y:S01]  /*40f0*/  FFMA.RZ R3, R16.reuse, R14.reuse, R11.reuse ;  /* 0x0000000e10037223 */ /* 0x1c0fe2000000c00b */
[C---:B------:R-:W-:Y:S01]  /*4100*/  IADD3 R12, PT, PT, R13.reuse, 0x20, RZ ;  /* 0x000000200d0c7810 */ /* 0x040fe20007ffe0ff */
[CCC-:B------:R-:W-:Y:S01]  /*4110*/  FFMA.RM R10, R16.reuse, R14.reuse, R11.reuse ;  /* 0x0000000e100a7223 */ /* 0x1c0fe2000000400b */
[----:B------:R-:W-:Y:S02]  /*4120*/  ISETP.NE.AND P2, PT, R13, RZ, PT ;  /* 0x000000ff0d00720c */ /* 0x000fe40003f45270 */
[----:B------:R-:W-:Y:S01]  /*4130*/  LOP3.LUT R9, R3, 0x7fffff, RZ, 0xc0, !PT ;  /* 0x007fffff03097812 */ /* 0x000fe200078ec0ff */
[----:B------:R-:W-:Y:S01]  /*4140*/  FFMA.RP R3, R16, R14, R11 ;  /* 0x0000000e10037223 */ /* 0x000fe2000000800b */
[----:B------:R-:W-:Y:S02]  /*4150*/  ISETP.NE.AND P1, PT, R13, RZ, PT ;  /* 0x000000ff0d00720c */ /* 0x000fe40003f25270 */
[----:B------:R-:W-:Y:S02]  /*4160*/  LOP3.LUT R9, R9, 0x800000, RZ, 0xfc, !PT ;  /* 0x0080000009097812 */ /* 0x000fe400078efcff */
[----:B------:R-:W-:-:S02]  /*4170*/  IADD3 R11, PT, PT, -R13, RZ, RZ ;  /* 0x000000ff0d0b7210 */ /* 0x000fc40007ffe1ff */
[----:B------:R-:W-:Y:S02]  /*4180*/  SHF.L.U32 R12, R9, R12, RZ ;  /* 0x0000000c090c7219 */ /* 0x000fe400000006ff */
[----:B------:R-:W-:Y:S02]  /*4190*/  FSETP.NEU.FTZ.AND P0, PT, R3, R10, PT ;  /* 0x0000000a0300720b */ /* 0x000fe40003f1d000 */
[----:B------:R-:W-:Y:S02]  /*41a0*/  SEL R10, R11, RZ, P2 ;  /* 0x000000ff0b0a7207 */ /* 0x000fe40001000000 */
[----:B------:R-:W-:Y:S02]  /*41b0*/  ISETP.NE.AND P1, PT, R12, RZ, P1 ;  /* 0x000000ff0c00720c */ /* 0x000fe40000f25270 */
[----:B------:R-:W-:Y:S02]  /*41c0*/  SHF.R.U32.HI R10, RZ, R10, R9 ;  /* 0x0000000aff0a7219 */ /* 0x000fe40000011609 */
[----:B------:R-:W-:-:S02]  /*41d0*/  PLOP3.LUT P0, PT, P0, P1, PT, 0xf8, 0x8f ;  /* 0x00000000008f781c */ /* 0x000fc40000703f70 */
[----:B------:R-:W-:Y:S02]  /*41e0*/  SHF.R.U32.HI R12, RZ, 0x1, R10 ;  /* 0x00000001ff0c7819 */ /* 0x000fe4000001160a */
[----:B------:R-:W-:-:S04]  /*41f0*/  SEL R3, RZ, 0x1, !P0 ;  /* 0x00000001ff037807 */ /* 0x000fc80004000000 */
[----:B------:R-:W-:-:S04]  /*4200*/  LOP3.LUT R3, R3, 0x1, R12, 0xf8, !PT ;  /* 0x0000000103037812 */ /* 0x000fc800078ef80c */
[----:B------:R-:W-:-:S05]  /*4210*/  LOP3.LUT R3, R3, R10, RZ, 0xc0, !PT ;  /* 0x0000000a03037212 */ /* 0x000fca00078ec0ff */
[----:B------:R-:W-:-:S05]  /*4220*/  IMAD.IADD R3, R12, 0x1, R3 ;  /* 0x000000010c037824 */ /* 0x000fca00078e0203 */
[----:B------:R-:W-:Y:S01]  /*4230*/  LOP3.LUT R2, R3, R2, RZ, 0xfc, !PT ;  /* 0x0000000203027212 */ /* 0x000fe200078efcff */
[----:B------:R-:W-:Y:S06]  /*4240*/  BRA `(.L_x_66) ;  /* 0x0000000000107947 */ /* 0x000fec0003800000 */
.L_x_65:
[----:B------:R-:W-:-:S04]  /*4250*/  LOP3.LUT R2, R2, 0x80000000, RZ, 0xc0, !PT ;  /* 0x8000000002027812 */ /* 0x000fc800078ec0ff */
[----:B------:R-:W-:Y:S01]  /*4260*/  LOP3.LUT R2, R2, 0x7f800000, RZ, 0xfc, !PT ;  /* 0x7f80000002027812 */ /* 0x000fe200078efcff */
[----:B------:R-:W-:Y:S06]  /*4270*/  BRA `(.L_x_66) ;  /* 0x0000000000047947 */ /* 0x000fec0003800000 */
.L_x_64:
[----:B------:R-:W-:-:S07]  /*4280*/  LEA R2, R10, R2, 0x17 ;  /* 0x000000020a027211 */ /* 0x000fce00078eb8ff */
.L_x_66:
[----:B------:R-:W-:Y:S05]  /*4290*/  BSYNC.RECONVERGENT B2 ;  /* 0x0000000000027941 */ /* 0x000fea0003800200 */
.L_x_63:
[----:B------:R-:W-:Y:S05]  /*42a0*/  BRA `(.L_x_67) ;  /* 0x0000000000207947 */ /* 0x000fea0003800000 */
.L_x_62:
[----:B------:R-:W-:-:S04]  /*42b0*/  LOP3.LUT R2, R3, 0x80000000, R11, 0x48, !PT ;  /* 0x8000000003027812 */ /* 0x000fc800078e480b */
[----:B------:R-:W-:Y:S01]  /*42c0*/  LOP3.LUT R2, R2, 0x7f800000, RZ, 0xfc, !PT ;  /* 0x7f80000002027812 */ /* 0x000fe200078efcff */
[----:B------:R-:W-:Y:S06]  /*42d0*/  BRA `(.L_x_67) ;  /* 0x0000000000147947 */ /* 0x000fec0003800000 */
.L_x_61:
[----:B------:R-:W-:Y:S01]  /*42e0*/  LOP3.LUT R2, R3, 0x80000000, R11, 0x48, !PT ;  /* 0x8000000003027812 */ /* 0x000fe200078e480b */
[----:B------:R-:W-:Y:S06]  /*42f0*/  BRA `(.L_x_67) ;  /* 0x00000000000c7947 */ /* 0x000fec0003800000 */
.L_x_60:
[----:B------:R-:W0:Y:S01]  /*4300*/  MUFU.RSQ R2, -QNAN ;  /* 0xffc0000000027908 */ /* 0x000e220000001400 */
[----:B------:R-:W-:Y:S05]  /*4310*/  BRA `(.L_x_67) ;  /* 0x0000000000047947 */ /* 0x000fea0003800000 */
.L_x_59:
[----:B------:R-:W-:-:S07]  /*4320*/  FADD.FTZ R2, R2, R3 ;  /* 0x0000000302027221 */ /* 0x000fce0000010000 */
.L_x_67:
[----:B------:R-:W-:Y:S05]  /*4330*/  BSYNC.RECONVERGENT B1 ;  /* 0x0000000000017941 */ /* 0x000fea0003800200 */
.L_x_57:
[----:B------:R-:W-:-:S04]  /*4340*/  HFMA2 R9, -RZ, RZ, 0, 0 ;  /* 0x00000000ff097431 */ /* 0x000fc800000001ff */
[----:B0-----:R-:W-:Y:S05]  /*4350*/  RET.REL.NODEC R8 `(_Z29attention_fwd_bf16_tensorcoreILi64EEvPK13__nv_bfloat16S2_S2_PS0_iiiiif) ;  /* 0xffffffbc08287950 */ /* 0x001fea0003c3ffff */
.L_x_68:
[----:B------:R-:W-:-:S00]  /*4360*/  BRA `(.L_x_68) ;  /* 0xfffffffc00fc7947 */ /* 0x000fc0000383ffff */
[----:B------:R-:W-:-:S00]  /*4370*/  NOP ;  /* 0x0000000000007918 */ /* 0x000fc00000000000 */
        /* <DEDUP_REMOVED lines=8> */
.L_x_69:


//--------------------- .nv.shared._Z29attention_fwd_bf16_tensorcoreILi64EEvPK13__nv_bfloat16S2_S2_PS0_iiiiif --------------------------
	.section	.nv.shared._Z29attention_fwd_bf16_tensorcoreILi64EEvPK13__nv_bfloat16S2_S2_PS0_iiiiif,"aw",@nobits
	.sectionflags	@""
	.align	16
	.zero		1024


//--------------------- .nv.shared.reserved.0     --------------------------
	.section	.nv.shared.reserved.0,"aw",@nobits
	.weak		__nv_reservedSMEM_offset_0_alias
	.size		__nv_reservedSMEM_offset_0_alias, 0, 64
	.other		__nv_reservedSMEM_offset_0_alias,@"STO_CUDA_RESERVED_SHARED STV_DEFAULT"
__nv_reservedSMEM_offset_0_alias:
	.zero		0
	.zero		64


//--------------------- .nv.constant0._Z29attention_fwd_bf16_tensorcoreILi64EEvPK13__nv_bfloat16S2_S2_PS0_iiiiif --------------------------
	.section	.nv.constant0._Z29attention_fwd_bf16_tensorcoreILi64EEvPK13__nv_bfloat16S2_S2_PS0_iiiiif,"a",@progbits
	.sectionflags	@""
	.align	4
.nv.constant0._Z29attention_fwd_bf16_tensorcoreILi64EEvPK13__nv_bfloat16S2_S2_PS0_iiiiif:
	.zero		952


//--------------------- SYMBOLS --------------------------

	.type		.nv.reservedSmem.offset0,@object
	.size		.nv.reservedSmem.offset0,0x4
	.type		.nv.reservedSmem.cap,@object
	.size		.nv.reservedSmem.cap,0x4
